// auto-generated by cutlass_sweep.gemm — config: {"arch": "sm_90", "cluster_m": 1, "cluster_n": 1, "dtype": "bf16", "dtype_b": "bf16", "layout": "nt", "stages": 0, "tile_k": 64, "tile_m": 384, "tile_n": 80}
#include "cutlass/cutlass.h"
#include "cutlass/gemm/collective/collective_builder.hpp"
#include "cutlass/gemm/device/gemm_universal_adapter.h"
#include "cutlass/gemm/kernel/gemm_universal.hpp"
#include "cutlass/epilogue/collective/collective_builder.hpp"

using ElemA = cutlass::bfloat16_t;
using ElemB = cutlass::bfloat16_t;
using ElemCD = cutlass::bfloat16_t;
using Acc  = float;
using TileShape    = cute::Shape<cute::_384, cute::_80, cute::_64>;
using ClusterShape = cute::Shape<cute::_1, cute::_1, cute::_1>;

using CollectiveEpilogue = typename cutlass::epilogue::collective::CollectiveBuilder<
    cutlass::arch::Sm90, cutlass::arch::OpClassTensorOp,
    TileShape, ClusterShape,
    cutlass::epilogue::collective::EpilogueTileAuto,
    Acc, Acc,
    ElemCD, cutlass::layout::RowMajor, 128 / cutlass::sizeof_bits<ElemCD>::value,
    ElemCD, cutlass::layout::RowMajor, 128 / cutlass::sizeof_bits<ElemCD>::value,
    cutlass::epilogue::collective::EpilogueScheduleAuto
  >::CollectiveOp;

using CollectiveMainloop = typename cutlass::gemm::collective::CollectiveBuilder<
    cutlass::arch::Sm90, cutlass::arch::OpClassTensorOp,
    ElemA, cutlass::layout::RowMajor, 128 / cutlass::sizeof_bits<ElemA>::value,
    ElemB, cutlass::layout::ColumnMajor, 128 / cutlass::sizeof_bits<ElemB>::value,
    Acc,
    TileShape, ClusterShape,
    cutlass::gemm::collective::StageCountAutoCarveout<static_cast<int>(sizeof(typename CollectiveEpilogue::SharedStorage))>,
    cutlass::gemm::collective::KernelScheduleAuto
  >::CollectiveOp;

using GemmKernel = cutlass::gemm::kernel::GemmUniversal<
    cute::Shape<int,int,int,int>,
    CollectiveMainloop,
    CollectiveEpilogue
>;
using Gemm = cutlass::gemm::device::GemmUniversalAdapter<GemmKernel>;

// Force the device kernel symbol into the cubin without needing a host main.
auto* _anchor = &cutlass::device_kernel<GemmKernel>;


// ===== COMPILED SASS (sm_90a) =====

	.target	sm_90a

	.elftype	@"ET_EXEC"


//--------------------- .note.nv.tkinfo           --------------------------
	.section	.note.nv.tkinfo,"",@"SHT_NOTE"
	.sectionflags	@"SHF_NOTE_NV_TKINFO"
	.tkinfo
        /*0018*/ 	.word	0x00000002
        /*0030*/ 	.string	""
        /*0030*/ 	.string	"ptxas"
        /*0030*/ 	.string	"Cuda compilation tools, release 13.0, V13.0.88"
        /*0030*/ 	.string	"Build cuda_13.0.r13.0/compiler.36424714_0"
        /*0030*/ 	.string	"-arch sm_90a -m 64 "



//--------------------- .note.nv.cuinfo           --------------------------
	.section	.note.nv.cuinfo,"",@"SHT_NOTE"
	.sectionflags	@"SHF_NOTE_NV_CUINFO"
        /*0018*/ 	.short	0x0002
        /*001a*/ 	.short	0x005a
        /*001c*/ 	.short	0x0082
	.zero		2


//--------------------- .nv.info                  --------------------------
	.section	.nv.info,"",@"SHT_CUDA_INFO"
	.align	4


	//----- nvinfo : EIATTR_REGCOUNT
	.align		4
        /*0000*/ 	.byte	0x04, 0x2f
        /*0002*/ 	.short	(.L_15 - .L_14)
	.align		4
.L_14:
        /*0004*/ 	.word	index@(_ZN7cutlass13device_kernelINS_4gemm6kernel13GemmUniversalIN4cute5tupleIJiiiiEEENS1_10collective13CollectiveMmaINS1_34MainloopSm90TmaGmmaWarpSpecializedILi3ENS5_IJNS4_1CILi1EEESB_SB_EEENS1_35KernelTmaWarpSpecializedCooperativeEEENS5_IJNSA_ILi384EEENSA_ILi80EEENSA_ILi64EEEEEENS_10bfloat16_tENS5_IJlSB_lEEESJ_SK_NS4_8TiledMMAINS4_8MMA_AtomIJNS4_4SM904GMMA27MMA_64x16x16_F32BF16BF16_SSILNSO_5MajorE0ELSQ_0ELNSO_7ScaleInE1ELSR_1EEEEEENS4_6LayoutINS5_IJNSA_ILi2EEESB_SB_EEENS5_IJSB_NSA_ILi0EEESX_EEEEENS5_IJNS4_10UnderscoreES10_S10_EEEEENS4_13SM90_TMA_LOADENS4_14ComposedLayoutINS4_7SwizzleILi3ELi4ELi3EEENS4_18smem_ptr_flag_bitsILi16EEENSU_INS5_IJNSA_ILi8EEESH_EEENS5_IJSH_SB_EEEEEEEvNS4_8identityES13_S1D_vS1E_EENS_8epilogue10collective6detail29Sm90TmaWarpSpecializedAdapterINS1H_15DefaultEpilogueISJ_SK_SK_NS1G_6thread17LinearCombinationISJ_Li1EffLNS1L_9ScaleType4KindE0ELNS_15FloatRoundStyleE2ESJ_EENS1_15EpilogueDefaultEEEEEvvEEEEvNT_6ParamsE)
        /*0008*/ 	.word	0x000000a8


	//----- nvinfo : EIATTR_FRAME_SIZE
	.align		4
.L_15:
        /*000c*/ 	.byte	0x04, 0x11
        /*000e*/ 	.short	(.L_17 - .L_16)
	.align		4
.L_16:
        /*0010*/ 	.word	index@(_ZN7cutlass13device_kernelINS_4gemm6kernel13GemmUniversalIN4cute5tupleIJiiiiEEENS1_10collective13CollectiveMmaINS1_34MainloopSm90TmaGmmaWarpSpecializedILi3ENS5_IJNS4_1CILi1EEESB_SB_EEENS1_35KernelTmaWarpSpecializedCooperativeEEENS5_IJNSA_ILi384EEENSA_ILi80EEENSA_ILi64EEEEEENS_10bfloat16_tENS5_IJlSB_lEEESJ_SK_NS4_8TiledMMAINS4_8MMA_AtomIJNS4_4SM904GMMA27MMA_64x16x16_F32BF16BF16_SSILNSO_5MajorE0ELSQ_0ELNSO_7ScaleInE1ELSR_1EEEEEENS4_6LayoutINS5_IJNSA_ILi2EEESB_SB_EEENS5_IJSB_NSA_ILi0EEESX_EEEEENS5_IJNS4_10UnderscoreES10_S10_EEEEENS4_13SM90_TMA_LOADENS4_14ComposedLayoutINS4_7SwizzleILi3ELi4ELi3EEENS4_18smem_ptr_flag_bitsILi16EEENSU_INS5_IJNSA_ILi8EEESH_EEENS5_IJSH_SB_EEEEEEEvNS4_8identityES13_S1D_vS1E_EENS_8epilogue10collective6detail29Sm90TmaWarpSpecializedAdapterINS1H_15DefaultEpilogueISJ_SK_SK_NS1G_6thread17LinearCombinationISJ_Li1EffLNS1L_9ScaleType4KindE0ELNS_15FloatRoundStyleE2ESJ_EENS1_15EpilogueDefaultEEEEEvvEEEEvNT_6ParamsE)
        /*0014*/ 	.word	0x00000000


	//----- nvinfo : EIATTR_MIN_STACK_SIZE
	.align		4
.L_17:
        /*0018*/ 	.byte	0x04, 0x12
        /*001a*/ 	.short	(.L_19 - .L_18)
	.align		4
.L_18:
        /*001c*/ 	.word	index@(_ZN7cutlass13device_kernelINS_4gemm6kernel13GemmUniversalIN4cute5tupleIJiiiiEEENS1_10collective13CollectiveMmaINS1_34MainloopSm90TmaGmmaWarpSpecializedILi3ENS5_IJNS4_1CILi1EEESB_SB_EEENS1_35KernelTmaWarpSpecializedCooperativeEEENS5_IJNSA_ILi384EEENSA_ILi80EEENSA_ILi64EEEEEENS_10bfloat16_tENS5_IJlSB_lEEESJ_SK_NS4_8TiledMMAINS4_8MMA_AtomIJNS4_4SM904GMMA27MMA_64x16x16_F32BF16BF16_SSILNSO_5MajorE0ELSQ_0ELNSO_7ScaleInE1ELSR_1EEEEEENS4_6LayoutINS5_IJNSA_ILi2EEESB_SB_EEENS5_IJSB_NSA_ILi0EEESX_EEEEENS5_IJNS4_10UnderscoreES10_S10_EEEEENS4_13SM90_TMA_LOADENS4_14ComposedLayoutINS4_7SwizzleILi3ELi4ELi3EEENS4_18smem_ptr_flag_bitsILi16EEENSU_INS5_IJNSA_ILi8EEESH_EEENS5_IJSH_SB_EEEEEEEvNS4_8identityES13_S1D_vS1E_EENS_8epilogue10collective6detail29Sm90TmaWarpSpecializedAdapterINS1H_15DefaultEpilogueISJ_SK_SK_NS1G_6thread17LinearCombinationISJ_Li1EffLNS1L_9ScaleType4KindE0ELNS_15FloatRoundStyleE2ESJ_EENS1_15EpilogueDefaultEEEEEvvEEEEvNT_6ParamsE)
        /*0020*/ 	.word	0x00000000
.L_19:


//--------------------- .nv.compat                --------------------------
	.section	.nv.compat,"",@"SHT_CUDA_COMPAT_INFO"
	.align	4
        /*0000*/ 	.byte	0x02, 0x09, 0x01, 0x00, 0x02, 0x02, 0x04, 0x00, 0x02, 0x05, 0x05, 0x00, 0x03, 0x07, 0x01, 0x01
        /*0010*/ 	.byte	0x02, 0x03, 0x01, 0x00, 0x02, 0x06, 0x01, 0x00, 0x04, 0x0b, 0x08, 0x00, 0x00, 0x00, 0x00, 0x00
        /*0020*/ 	.byte	0x00, 0x00, 0x00, 0x00


//--------------------- .nv.info._ZN7cutlass13device_kernelINS_4gemm6kernel13GemmUniversalIN4cute5tupleIJiiiiEEENS1_10collective13CollectiveMmaINS1_34MainloopSm90TmaGmmaWarpSpecializedILi3ENS5_IJNS4_1CILi1EEESB_SB_EEENS1_35KernelTmaWarpSpecializedCooperativeEEENS5_IJNSA_ILi384EEENSA_ILi80EEENSA_ILi64EEEEEENS_10bfloat16_tENS5_IJlSB_lEEESJ_SK_NS4_8TiledMMAINS4_8MMA_AtomIJNS4_4SM904GMMA27MMA_64x16x16_F32BF16BF16_SSILNSO_5MajorE0ELSQ_0ELNSO_7ScaleInE1ELSR_1EEEEEENS4_6LayoutINS5_IJNSA_ILi2EEESB_SB_EEENS5_IJSB_NSA_ILi0EEESX_EEEEENS5_IJNS4_10UnderscoreES10_S10_EEEEENS4_13SM90_TMA_LOADENS4_14ComposedLayoutINS4_7SwizzleILi3ELi4ELi3EEENS4_18smem_ptr_flag_bitsILi16EEENSU_INS5_IJNSA_ILi8EEESH_EEENS5_IJSH_SB_EEEEEEEvNS4_8identityES13_S1D_vS1E_EENS_8epilogue10collective6detail29Sm90TmaWarpSpecializedAdapterINS1H_15DefaultEpilogueISJ_SK_SK_NS1G_6thread17LinearCombinationISJ_Li1EffLNS1L_9ScaleType4KindE0ELNS_15FloatRoundStyleE2ESJ_EENS1_15EpilogueDefaultEEEEEvvEEEEvNT_6ParamsE --------------------------
	.section	.nv.info._ZN7cutlass13device_kernelINS_4gemm6kernel13GemmUniversalIN4cute5tupleIJiiiiEEENS1_10collective13CollectiveMmaINS1_34MainloopSm90TmaGmmaWarpSpecializedILi3ENS5_IJNS4_1CILi1EEESB_SB_EEENS1_35KernelTmaWarpSpecializedCooperativeEEENS5_IJNSA_ILi384EEENSA_ILi80EEENSA_ILi64EEEEEENS_10bfloat16_tENS5_IJlSB_lEEESJ_SK_NS4_8TiledMMAINS4_8MMA_AtomIJNS4_4SM904GMMA27MMA_64x16x16_F32BF16BF16_SSILNSO_5MajorE0ELSQ_0ELNSO_7ScaleInE1ELSR_1EEEEEENS4_6LayoutINS5_IJNSA_ILi2EEESB_SB_EEENS5_IJSB_NSA_ILi0EEESX_EEEEENS5_IJNS4_10UnderscoreES10_S10_EEEEENS4_13SM90_TMA_LOADENS4_14ComposedLayoutINS4_7SwizzleILi3ELi4ELi3EEENS4_18smem_ptr_flag_bitsILi16EEENSU_INS5_IJNSA_ILi8EEESH_EEENS5_IJSH_SB_EEEEEEEvNS4_8identityES13_S1D_vS1E_EENS_8epilogue10collective6detail29Sm90TmaWarpSpecializedAdapterINS1H_15DefaultEpilogueISJ_SK_SK_NS1G_6thread17LinearCombinationISJ_Li1EffLNS1L_9ScaleType4KindE0ELNS_15FloatRoundStyleE2ESJ_EENS1_15EpilogueDefaultEEEEEvvEEEEvNT_6ParamsE,"",@"SHT_CUDA_INFO"
	.sectionflags	@""
	.align	4


	//----- nvinfo : EIATTR_CUDA_API_VERSION
	.align		4
        /*0000*/ 	.byte	0x04, 0x37
        /*0002*/ 	.short	(.L_21 - .L_20)
.L_20:
        /*0004*/ 	.word	0x00000082


	//----- nvinfo : EIATTR_KPARAM_INFO
	.align		4
.L_21:
        /*0008*/ 	.byte	0x04, 0x17
        /*000a*/ 	.short	(.L_23 - .L_22)
.L_22:
        /*000c*/ 	.word	0x00000000
        /*0010*/ 	.short	0x0000
        /*0012*/ 	.short	0x0070
        /*0014*/ 	.byte	0x00, 0xf0, 0x01, 0x10


	//----- nvinfo : EIATTR_SPARSE_MMA_MASK
	.align		4
.L_23:
        /*0018*/ 	.byte	0x03, 0x50
        /*001a*/ 	.short	0x0000


	//----- nvinfo : EIATTR_MAXREG_COUNT
	.align		4
        /*001c*/ 	.byte	0x03, 0x1b
        /*001e*/ 	.short	0x00a8


	//----- nvinfo : EIATTR_NUM_BARRIERS
	.align		4
        /*0020*/ 	.byte	0x02, 0x4c
        /*0022*/ 	.byte	0x01
	.zero		1


	//----- nvinfo : EIATTR_EXTERNS
	.align		4
        /*0024*/ 	.byte	0x04, 0x0f
        /*0026*/ 	.short	(.L_25 - .L_24)


	//   ....[0]....
	.align		4
.L_24:
        /*0028*/ 	.word	index@(__assertfail)


	//----- nvinfo : EIATTR_MERCURY_ISA_VERSION
	.align		4
.L_25:
        /*002c*/ 	.byte	0x03, 0x5f
        /*002e*/ 	.short	0x0101


	//----- nvinfo : EIATTR_INT_WARP_WIDE_INSTR_OFFSETS
	.align		4
        /*0030*/ 	.byte	0x04, 0x31
        /*0032*/ 	.short	(.L_27 - .L_26)


	//   ....[0]....
.L_26:
        /*0034*/ 	.word	0x00000390


	//   ....[1]....
        /*0038*/ 	.word	0x000003c0


	//   ....[2]....
        /*003c*/ 	.word	0x000004a0


	//----- nvinfo : EIATTR_COOP_GROUP_MASK_REGIDS
	.align		4
.L_27:
        /*0040*/ 	.byte	0x04, 0x29
        /*0042*/ 	.short	(.L_29 - .L_28)


	//   ....[0]....
.L_28:
        /*0044*/ 	.word	0xffffffff


	//   ....[1]....
        /*0048*/ 	.word	0xffffffff


	//   ....[2]....
        /*004c*/ 	.word	0xffffffff


	//   ....[3]....
        /*0050*/ 	.word	0xffffffff


	//   ....[4]....
        /*0054*/ 	.word	0xffffffff


	//----- nvinfo : EIATTR_COOP_GROUP_INSTR_OFFSETS
	.align		4
.L_29:
        /*0058*/ 	.byte	0x04, 0x28
        /*005a*/ 	.short	(.L_31 - .L_30)


	//   ....[0]....
.L_30:
        /*005c*/ 	.word	0x00000060


	//   ....[1]....
        /*0060*/ 	.word	0x00000070


	//   ....[2]....
        /*0064*/ 	.word	0x00000130


	//   ....[3]....
        /*0068*/ 	.word	0x000002a0


	//   ....[4]....
        /*006c*/ 	.word	0x00000f50


	//----- nvinfo : EIATTR_REG_RECONFIG
	.align		4
.L_31:
        /*0070*/ 	.byte	0x01, 0x54
	.zero		2


	//----- nvinfo : EIATTR_SYSCALL_OFFSETS
	.align		4
        /*0074*/ 	.byte	0x04, 0x46
        /*0076*/ 	.short	(.L_33 - .L_32)


	//   ....[0]....
.L_32:
        /*0078*/ 	.word	0x00001110


	//----- nvinfo : EIATTR_MBARRIER_INSTR_OFFSETS
	.align		4
.L_33:
        /*007c*/ 	.byte	0x04, 0x39
        /*007e*/ 	.short	(.L_35 - .L_34)


	//   ....[0]....
.L_34:
        /*0080*/ 	.word	0x00000230
        /*0084*/ 	.word	0x000000ff
        /*0088*/ 	.word	0x00000000
        /*008c*/ 	.short	0x0100
        /*008e*/ 	.byte	0x08
	.zero		1


	//   ....[1]....
        /*0090*/ 	.word	0x00000240
        /*0094*/ 	.word	0x000000ff
        /*0098*/ 	.word	0x00000018
        /*009c*/ 	.short	0x0100
        /*009e*/ 	.byte	0x08
	.zero		1


	//   ....[2]....
        /*00a0*/ 	.word	0x00000250
        /*00a4*/ 	.word	0x000000ff
        /*00a8*/ 	.word	0x00000008
        /*00ac*/ 	.short	0x0100
        /*00ae*/ 	.byte	0x08
	.zero		1


	//   ....[3]....
        /*00b0*/ 	.word	0x00000260
        /*00b4*/ 	.word	0x000000ff
        /*00b8*/ 	.word	0x00000020
        /*00bc*/ 	.short	0x0100
        /*00be*/ 	.byte	0x08
	.zero		1


	//   ....[4]....
        /*00c0*/ 	.word	0x00000270
        /*00c4*/ 	.word	0x000000ff
        /*00c8*/ 	.word	0x00000010
        /*00cc*/ 	.short	0x0100
        /*00ce*/ 	.byte	0x08
	.zero		1


	//   ....[5]....
        /*00d0*/ 	.word	0x00000280
        /*00d4*/ 	.word	0x000000ff
        /*00d8*/ 	.word	0x00000028
        /*00dc*/ 	.short	0x0100
        /*00de*/ 	.byte	0x08
	.zero		1


	//   ....[6]....
        /*00e0*/ 	.word	0x00000510
        /*00e4*/ 	.word	0x000000ff
        /*00e8*/ 	.word	0x00000040
        /*00ec*/ 	.short	0x0100
        /*00ee*/ 	.byte	0x06
	.zero		1


	//   ....[7]....
        /*00f0*/ 	.word	0x00000570
        /*00f4*/ 	.word	0x000000ff
        /*00f8*/ 	.word	0x00000048
        /*00fc*/ 	.short	0x0100
        /*00fe*/ 	.byte	0x06
	.zero		1


	//   ....[8]....
        /*0100*/ 	.word	0x00001190
        /*0104*/ 	.word	0x00000003
        /*0108*/ 	.word	0x00000000
        /*010c*/ 	.short	0x010a
        /*010e*/ 	.byte	0x3f
	.zero		1


	//   ....[9]....
        /*0110*/ 	.word	0x000011d0
        /*0114*/ 	.word	0x00000003
        /*0118*/ 	.word	0x00000000
        /*011c*/ 	.short	0x010a
        /*011e*/ 	.byte	0x3f
	.zero		1


	//   ....[10]....
        /*0120*/ 	.word	0x00002990
        /*0124*/ 	.word	0x000000ff
        /*0128*/ 	.word	0x00000000
        /*012c*/ 	.short	0x010a
        /*012e*/ 	.byte	0x08
	.zero		1


	//   ....[11]....
        /*0130*/ 	.word	0x000029d0
        /*0134*/ 	.word	0x000000ff
        /*0138*/ 	.word	0x00000000
        /*013c*/ 	.short	0x010a
        /*013e*/ 	.byte	0x08
	.zero		1


	//   ....[12]....
        /*0140*/ 	.word	0x00004090
        /*0144*/ 	.word	0x000000ff
        /*0148*/ 	.word	0x00000000
        /*014c*/ 	.short	0x0101
        /*014e*/ 	.byte	0x08
	.zero		1


	//   ....[13]....
        /*0150*/ 	.word	0x00004240
        /*0154*/ 	.word	0x00000000
        /*0158*/ 	.word	0x00000000
        /*015c*/ 	.short	0x0101
        /*015e*/ 	.byte	0x3f
	.zero		1


	//   ....[14]....
        /*0160*/ 	.word	0x0000d1b0
        /*0164*/ 	.word	0x0000000e
        /*0168*/ 	.word	0x00000018
        /*016c*/ 	.short	0x010a
        /*016e*/ 	.byte	0x3f
	.zero		1


	//   ....[15]....
        /*0170*/ 	.word	0x0000d530
        /*0174*/ 	.word	0x00000006
        /*0178*/ 	.word	0x00000048
        /*017c*/ 	.short	0x0101
        /*017e*/ 	.byte	0x3f
	.zero		1


	//   ....[16]....
        /*0180*/ 	.word	0x0000dc60
        /*0184*/ 	.word	0x00000007
        /*0188*/ 	.word	0x00000000
        /*018c*/ 	.short	0x010a
        /*018e*/ 	.byte	0x3f
	.zero		1


	//   ....[17]....
        /*0190*/ 	.word	0x0000dce0
        /*0194*/ 	.word	0x00000009
        /*0198*/ 	.word	0x00000000
        /*019c*/ 	.short	0x010a
        /*019e*/ 	.byte	0x3f
	.zero		1


	//   ....[18]....
        /*01a0*/ 	.word	0x0000dd70
        /*01a4*/ 	.word	0x00000003
        /*01a8*/ 	.word	0x00000000
        /*01ac*/ 	.short	0x010a
        /*01ae*/ 	.byte	0x3f
	.zero		1


	//   ....[19]....
        /*01b0*/ 	.word	0x0000ddd0
        /*01b4*/ 	.word	0x00000003
        /*01b8*/ 	.word	0x00000000
        /*01bc*/ 	.short	0x010a
        /*01be*/ 	.byte	0x3f
	.zero		1


	//   ....[20]....
        /*01c0*/ 	.word	0x0000de30
        /*01c4*/ 	.word	0x00000005
        /*01c8*/ 	.word	0x00000000
        /*01cc*/ 	.short	0x010a
        /*01ce*/ 	.byte	0x3f
	.zero		1


	//   ....[21]....
        /*01d0*/ 	.word	0x0000df00
        /*01d4*/ 	.word	0x0000000e
        /*01d8*/ 	.word	0x00000018
        /*01dc*/ 	.short	0x010a
        /*01de*/ 	.byte	0x3f
	.zero		1


	//   ....[22]....
        /*01e0*/ 	.word	0x0000dfd0
        /*01e4*/ 	.word	0x00000007
        /*01e8*/ 	.word	0x00000000
        /*01ec*/ 	.short	0x010a
        /*01ee*/ 	.byte	0x3f
	.zero		1


	//   ....[23]....
        /*01f0*/ 	.word	0x0000e020
        /*01f4*/ 	.word	0x00000009
        /*01f8*/ 	.word	0x00000000
        /*01fc*/ 	.short	0x010a
        /*01fe*/ 	.byte	0x3f
	.zero		1


	//----- nvinfo : EIATTR_NUM_MBARRIERS
	.align		4
.L_35:
        /*0200*/ 	.byte	0x03, 0x38
        /*0202*/ 	.short	0x0008


	//----- nvinfo : EIATTR_EXIT_INSTR_OFFSETS
	.align		4
        /*0204*/ 	.byte	0x04, 0x1c
        /*0206*/ 	.short	(.L_37 - .L_36)


	//   ....[0]....
.L_36:
        /*0208*/ 	.word	0x000005c0


	//   ....[1]....
        /*020c*/ 	.word	0x00000e80


	//   ....[2]....
        /*0210*/ 	.word	0x0000c820


	//   ....[3]....
        /*0214*/ 	.word	0x0000ce50


	//   ....[4]....
        /*0218*/ 	.word	0x0000ddc0


	//----- nvinfo : EIATTR_MAX_THREADS
	.align		4
.L_37:
        /*021c*/ 	.byte	0x04, 0x05
        /*021e*/ 	.short	(.L_39 - .L_38)
.L_38:
        /*0220*/ 	.word	0x00000180
        /*0224*/ 	.word	0x00000001
        /*0228*/ 	.word	0x00000001


	//----- nvinfo : EIATTR_CRS_STACK_SIZE
	.align		4
.L_39:
        /*022c*/ 	.byte	0x04, 0x1e
        /*022e*/ 	.short	(.L_41 - .L_40)
.L_40:
        /*0230*/ 	.word	0x00000000


	//----- nvinfo : EIATTR_CBANK_PARAM_SIZE
	.align		4
.L_41:
        /*0234*/ 	.byte	0x03, 0x19
        /*0236*/ 	.short	0x0470


	//----- nvinfo : EIATTR_PARAM_CBANK
	.align		4
        /*0238*/ 	.byte	0x04, 0x0a
        /*023a*/ 	.short	(.L_43 - .L_42)
	.align		4
.L_42:
        /*023c*/ 	.word	index@(.nv.constant0._ZN7cutlass13device_kernelINS_4gemm6kernel13GemmUniversalIN4cute5tupleIJiiiiEEENS1_10collective13CollectiveMmaINS1_34MainloopSm90TmaGmmaWarpSpecializedILi3ENS5_IJNS4_1CILi1EEESB_SB_EEENS1_35KernelTmaWarpSpecializedCooperativeEEENS5_IJNSA_ILi384EEENSA_ILi80EEENSA_ILi64EEEEEENS_10bfloat16_tENS5_IJlSB_lEEESJ_SK_NS4_8TiledMMAINS4_8MMA_AtomIJNS4_4SM904GMMA27MMA_64x16x16_F32BF16BF16_SSILNSO_5MajorE0ELSQ_0ELNSO_7ScaleInE1ELSR_1EEEEEENS4_6LayoutINS5_IJNSA_ILi2EEESB_SB_EEENS5_IJSB_NSA_ILi0EEESX_EEEEENS5_IJNS4_10UnderscoreES10_S10_EEEEENS4_13SM90_TMA_LOADENS4_14ComposedLayoutINS4_7SwizzleILi3ELi4ELi3EEENS4_18smem_ptr_flag_bitsILi16EEENSU_INS5_IJNSA_ILi8EEESH_EEENS5_IJSH_SB_EEEEEEEvNS4_8identityES13_S1D_vS1E_EENS_8epilogue10collective6detail29Sm90TmaWarpSpecializedAdapterINS1H_15DefaultEpilogueISJ_SK_SK_NS1G_6thread17LinearCombinationISJ_Li1EffLNS1L_9ScaleType4KindE0ELNS_15FloatRoundStyleE2ESJ_EENS1_15EpilogueDefaultEEEEEvvEEEEvNT_6ParamsE)
        /*0240*/ 	.short	0x0210
        /*0242*/ 	.short	0x0470


	//----- nvinfo : EIATTR_SW_WAR
	.align		4
.L_43:
        /*0244*/ 	.byte	0x04, 0x36
        /*0246*/ 	.short	(.L_45 - .L_44)
.L_44:
        /*0248*/ 	.word	0x00000008
.L_45:


//--------------------- .nv.callgraph             --------------------------
	.section	.nv.callgraph,"",@"SHT_CUDA_CALLGRAPH"
	.align	4
	.sectionentsize	8
	.align		4
        /*0000*/ 	.word	0x00000000
	.align		4
        /*0004*/ 	.word	0xffffffff
	.align		4
        /*0008*/ 	.word	index@(_ZN7cutlass13device_kernelINS_4gemm6kernel13GemmUniversalIN4cute5tupleIJiiiiEEENS1_10collective13CollectiveMmaINS1_34MainloopSm90TmaGmmaWarpSpecializedILi3ENS5_IJNS4_1CILi1EEESB_SB_EEENS1_35KernelTmaWarpSpecializedCooperativeEEENS5_IJNSA_ILi384EEENSA_ILi80EEENSA_ILi64EEEEEENS_10bfloat16_tENS5_IJlSB_lEEESJ_SK_NS4_8TiledMMAINS4_8MMA_AtomIJNS4_4SM904GMMA27MMA_64x16x16_F32BF16BF16_SSILNSO_5MajorE0ELSQ_0ELNSO_7ScaleInE1ELSR_1EEEEEENS4_6LayoutINS5_IJNSA_ILi2EEESB_SB_EEENS5_IJSB_NSA_ILi0EEESX_EEEEENS5_IJNS4_10UnderscoreES10_S10_EEEEENS4_13SM90_TMA_LOADENS4_14ComposedLayoutINS4_7SwizzleILi3ELi4ELi3EEENS4_18smem_ptr_flag_bitsILi16EEENSU_INS5_IJNSA_ILi8EEESH_EEENS5_IJSH_SB_EEEEEEEvNS4_8identityES13_S1D_vS1E_EENS_8epilogue10collective6detail29Sm90TmaWarpSpecializedAdapterINS1H_15DefaultEpilogueISJ_SK_SK_NS1G_6thread17LinearCombinationISJ_Li1EffLNS1L_9ScaleType4KindE0ELNS_15FloatRoundStyleE2ESJ_EENS1_15EpilogueDefaultEEEEEvvEEEEvNT_6ParamsE)
	.align		4
        /*000c*/ 	.word	index@(__assertfail)
	.align		4
        /*0010*/ 	.word	0x00000000
	.align		4
        /*0014*/ 	.word	0xfffffffe
	.align		4
        /*0018*/ 	.word	0x00000000
	.align		4
        /*001c*/ 	.word	0xfffffffd
	.align		4
        /*0020*/ 	.word	0x00000000
	.align		4
        /*0024*/ 	.word	0xfffffffc


//--------------------- .nv.constant4             --------------------------
	.section	.nv.constant4,"a",@progbits
	.align	8
	.align		8
.nv.constant4:
        /*0000*/ 	.dword	__assertfail
	.align		8
        /*0008*/ 	.dword	__unnamed_1
	.align		8
        /*0010*/ 	.dword	_ZN39_INTERNAL_cad08a3c_4_k_cu_9d472791_63904cuda3std3__45__cpo5beginE
	.align		8
        /*0018*/ 	.dword	_ZN39_INTERNAL_cad08a3c_4_k_cu_9d472791_63904cuda3std3__45__cpo3endE
	.align		8
        /*0020*/ 	.dword	_ZN39_INTERNAL_cad08a3c_4_k_cu_9d472791_63904cuda3std3__45__cpo6cbeginE
	.align		8
        /*0028*/ 	.dword	_ZN39_INTERNAL_cad08a3c_4_k_cu_9d472791_63904cuda3std3__45__cpo4cendE
	.align		8
        /*0030*/ 	.dword	_ZN39_INTERNAL_cad08a3c_4_k_cu_9d472791_63904cuda3std3__441_GLOBAL__N__cad08a3c_4_k_cu_9d472791_63906ignoreE
	.align		8
        /*0038*/ 	.dword	_ZN39_INTERNAL_cad08a3c_4_k_cu_9d472791_63904cuda3std3__419piecewise_constructE
	.align		8
        /*0040*/ 	.dword	_ZN39_INTERNAL_cad08a3c_4_k_cu_9d472791_63904cuda3std3__48in_placeE
	.align		8
        /*0048*/ 	.dword	_ZN39_INTERNAL_cad08a3c_4_k_cu_9d472791_63904cuda3std6ranges3__45__cpo4swapE
	.align		8
        /*0050*/ 	.dword	_ZN39_INTERNAL_cad08a3c_4_k_cu_9d472791_63904cuda3std6ranges3__45__cpo9iter_moveE
	.align		8
        /*0058*/ 	.dword	_ZN39_INTERNAL_cad08a3c_4_k_cu_9d472791_63904cute7productE
	.align		8
        /*0060*/ 	.dword	_ZN39_INTERNAL_cad08a3c_4_k_cu_9d472791_63904cute1_E
	.align		8
        /*0068*/ 	.dword	$str$22
	.align		8
        /*0070*/ 	.dword	$str$23


//--------------------- .text._ZN7cutlass13device_kernelINS_4gemm6kernel13GemmUniversalIN4cute5tupleIJiiiiEEENS1_10collective13CollectiveMmaINS1_34MainloopSm90TmaGmmaWarpSpecializedILi3ENS5_IJNS4_1CILi1EEESB_SB_EEENS1_35KernelTmaWarpSpecializedCooperativeEEENS5_IJNSA_ILi384EEENSA_ILi80EEENSA_ILi64EEEEEENS_10bfloat16_tENS5_IJlSB_lEEESJ_SK_NS4_8TiledMMAINS4_8MMA_AtomIJNS4_4SM904GMMA27MMA_64x16x16_F32BF16BF16_SSILNSO_5MajorE0ELSQ_0ELNSO_7ScaleInE1ELSR_1EEEEEENS4_6LayoutINS5_IJNSA_ILi2EEESB_SB_EEENS5_IJSB_NSA_ILi0EEESX_EEEEENS5_IJNS4_10UnderscoreES10_S10_EEEEENS4_13SM90_TMA_LOADENS4_14ComposedLayoutINS4_7SwizzleILi3ELi4ELi3EEENS4_18smem_ptr_flag_bitsILi16EEENSU_INS5_IJNSA_ILi8EEESH_EEENS5_IJSH_SB_EEEEEEEvNS4_8identityES13_S1D_vS1E_EENS_8epilogue10collective6detail29Sm90TmaWarpSpecializedAdapterINS1H_15DefaultEpilogueISJ_SK_SK_NS1G_6thread17LinearCombinationISJ_Li1EffLNS1L_9ScaleType4KindE0ELNS_15FloatRoundStyleE2ESJ_EENS1_15EpilogueDefaultEEEEEvvEEEEvNT_6ParamsE --------------------------
	.section	.text._ZN7cutlass13device_kernelINS_4gemm6kernel13GemmUniversalIN4cute5tupleIJiiiiEEENS1_10collective13CollectiveMmaINS1_34MainloopSm90TmaGmmaWarpSpecializedILi3ENS5_IJNS4_1CILi1EEESB_SB_EEENS1_35KernelTmaWarpSpecializedCooperativeEEENS5_IJNSA_ILi384EEENSA_ILi80EEENSA_ILi64EEEEEENS_10bfloat16_tENS5_IJlSB_lEEESJ_SK_NS4_8TiledMMAINS4_8MMA_AtomIJNS4_4SM904GMMA27MMA_64x16x16_F32BF16BF16_SSILNSO_5MajorE0ELSQ_0ELNSO_7ScaleInE1ELSR_1EEEEEENS4_6LayoutINS5_IJNSA_ILi2EEESB_SB_EEENS5_IJSB_NSA_ILi0EEESX_EEEEENS5_IJNS4_10UnderscoreES10_S10_EEEEENS4_13SM90_TMA_LOADENS4_14ComposedLayoutINS4_7SwizzleILi3ELi4ELi3EEENS4_18smem_ptr_flag_bitsILi16EEENSU_INS5_IJNSA_ILi8EEESH_EEENS5_IJSH_SB_EEEEEEEvNS4_8identityES13_S1D_vS1E_EENS_8epilogue10collective6detail29Sm90TmaWarpSpecializedAdapterINS1H_15DefaultEpilogueISJ_SK_SK_NS1G_6thread17LinearCombinationISJ_Li1EffLNS1L_9ScaleType4KindE0ELNS_15FloatRoundStyleE2ESJ_EENS1_15EpilogueDefaultEEEEEvvEEEEvNT_6ParamsE,"ax",@progbits
	.align	128
.text._ZN7cutlass13device_kernelINS_4gemm6kernel13GemmUniversalIN4cute5tupleIJiiiiEEENS1_10collective13CollectiveMmaINS1_34MainloopSm90TmaGmmaWarpSpecializedILi3ENS5_IJNS4_1CILi1EEESB_SB_EEENS1_35KernelTmaWarpSpecializedCooperativeEEENS5_IJNSA_ILi384EEENSA_ILi80EEENSA_ILi64EEEEEENS_10bfloat16_tENS5_IJlSB_lEEESJ_SK_NS4_8TiledMMAINS4_8MMA_AtomIJNS4_4SM904GMMA27MMA_64x16x16_F32BF16BF16_SSILNSO_5MajorE0ELSQ_0ELNSO_7ScaleInE1ELSR_1EEEEEENS4_6LayoutINS5_IJNSA_ILi2EEESB_SB_EEENS5_IJSB_NSA_ILi0EEESX_EEEEENS5_IJNS4_10UnderscoreES10_S10_EEEEENS4_13SM90_TMA_LOADENS4_14ComposedLayoutINS4_7SwizzleILi3ELi4ELi3EEENS4_18smem_ptr_flag_bitsILi16EEENSU_INS5_IJNSA_ILi8EEESH_EEENS5_IJSH_SB_EEEEEEEvNS4_8identityES13_S1D_vS1E_EENS_8epilogue10collective6detail29Sm90TmaWarpSpecializedAdapterINS1H_15DefaultEpilogueISJ_SK_SK_NS1G_6thread17LinearCombinationISJ_Li1EffLNS1L_9ScaleType4KindE0ELNS_15FloatRoundStyleE2ESJ_EENS1_15EpilogueDefaultEEEEEvvEEEEvNT_6ParamsE:
        .type           _ZN7cutlass13device_kernelINS_4gemm6kernel13GemmUniversalIN4cute5tupleIJiiiiEEENS1_10collective13CollectiveMmaINS1_34MainloopSm90TmaGmmaWarpSpecializedILi3ENS5_IJNS4_1CILi1EEESB_SB_EEENS1_35KernelTmaWarpSpecializedCooperativeEEENS5_IJNSA_ILi384EEENSA_ILi80EEENSA_ILi64EEEEEENS_10bfloat16_tENS5_IJlSB_lEEESJ_SK_NS4_8TiledMMAINS4_8MMA_AtomIJNS4_4SM904GMMA27MMA_64x16x16_F32BF16BF16_SSILNSO_5MajorE0ELSQ_0ELNSO_7ScaleInE1ELSR_1EEEEEENS4_6LayoutINS5_IJNSA_ILi2EEESB_SB_EEENS5_IJSB_NSA_ILi0EEESX_EEEEENS5_IJNS4_10UnderscoreES10_S10_EEEEENS4_13SM90_TMA_LOADENS4_14ComposedLayoutINS4_7SwizzleILi3ELi4ELi3EEENS4_18smem_ptr_flag_bitsILi16EEENSU_INS5_IJNSA_ILi8EEESH_EEENS5_IJSH_SB_EEEEEEEvNS4_8identityES13_S1D_vS1E_EENS_8epilogue10collective6detail29Sm90TmaWarpSpecializedAdapterINS1H_15DefaultEpilogueISJ_SK_SK_NS1G_6thread17LinearCombinationISJ_Li1EffLNS1L_9ScaleType4KindE0ELNS_15FloatRoundStyleE2ESJ_EENS1_15EpilogueDefaultEEEEEvvEEEEvNT_6ParamsE,@function
        .size           _ZN7cutlass13device_kernelINS_4gemm6kernel13GemmUniversalIN4cute5tupleIJiiiiEEENS1_10collective13CollectiveMmaINS1_34MainloopSm90TmaGmmaWarpSpecializedILi3ENS5_IJNS4_1CILi1EEESB_SB_EEENS1_35KernelTmaWarpSpecializedCooperativeEEENS5_IJNSA_ILi384EEENSA_ILi80EEENSA_ILi64EEEEEENS_10bfloat16_tENS5_IJlSB_lEEESJ_SK_NS4_8TiledMMAINS4_8MMA_AtomIJNS4_4SM904GMMA27MMA_64x16x16_F32BF16BF16_SSILNSO_5MajorE0ELSQ_0ELNSO_7ScaleInE1ELSR_1EEEEEENS4_6LayoutINS5_IJNSA_ILi2EEESB_SB_EEENS5_IJSB_NSA_ILi0EEESX_EEEEENS5_IJNS4_10UnderscoreES10_S10_EEEEENS4_13SM90_TMA_LOADENS4_14ComposedLayoutINS4_7SwizzleILi3ELi4ELi3EEENS4_18smem_ptr_flag_bitsILi16EEENSU_INS5_IJNSA_ILi8EEESH_EEENS5_IJSH_SB_EEEEEEEvNS4_8identityES13_S1D_vS1E_EENS_8epilogue10collective6detail29Sm90TmaWarpSpecializedAdapterINS1H_15DefaultEpilogueISJ_SK_SK_NS1G_6thread17LinearCombinationISJ_Li1EffLNS1L_9ScaleType4KindE0ELNS_15FloatRoundStyleE2ESJ_EENS1_15EpilogueDefaultEEEEEvvEEEEvNT_6ParamsE,(.L_x_298 - _ZN7cutlass13device_kernelINS_4gemm6kernel13GemmUniversalIN4cute5tupleIJiiiiEEENS1_10collective13CollectiveMmaINS1_34MainloopSm90TmaGmmaWarpSpecializedILi3ENS5_IJNS4_1CILi1EEESB_SB_EEENS1_35KernelTmaWarpSpecializedCooperativeEEENS5_IJNSA_ILi384EEENSA_ILi80EEENSA_ILi64EEEEEENS_10bfloat16_tENS5_IJlSB_lEEESJ_SK_NS4_8TiledMMAINS4_8MMA_AtomIJNS4_4SM904GMMA27MMA_64x16x16_F32BF16BF16_SSILNSO_5MajorE0ELSQ_0ELNSO_7ScaleInE1ELSR_1EEEEEENS4_6LayoutINS5_IJNSA_ILi2EEESB_SB_EEENS5_IJSB_NSA_ILi0EEESX_EEEEENS5_IJNS4_10UnderscoreES10_S10_EEEEENS4_13SM90_TMA_LOADENS4_14ComposedLayoutINS4_7SwizzleILi3ELi4ELi3EEENS4_18smem_ptr_flag_bitsILi16EEENSU_INS5_IJNSA_ILi8EEESH_EEENS5_IJSH_SB_EEEEEEEvNS4_8identityES13_S1D_vS1E_EENS_8epilogue10collective6detail29Sm90TmaWarpSpecializedAdapterINS1H_15DefaultEpilogueISJ_SK_SK_NS1G_6thread17LinearCombinationISJ_Li1EffLNS1L_9ScaleType4KindE0ELNS_15FloatRoundStyleE2ESJ_EENS1_15EpilogueDefaultEEEEEvvEEEEvNT_6ParamsE)
        .other          _ZN7cutlass13device_kernelINS_4gemm6kernel13GemmUniversalIN4cute5tupleIJiiiiEEENS1_10collective13CollectiveMmaINS1_34MainloopSm90TmaGmmaWarpSpecializedILi3ENS5_IJNS4_1CILi1EEESB_SB_EEENS1_35KernelTmaWarpSpecializedCooperativeEEENS5_IJNSA_ILi384EEENSA_ILi80EEENSA_ILi64EEEEEENS_10bfloat16_tENS5_IJlSB_lEEESJ_SK_NS4_8TiledMMAINS4_8MMA_AtomIJNS4_4SM904GMMA27MMA_64x16x16_F32BF16BF16_SSILNSO_5MajorE0ELSQ_0ELNSO_7ScaleInE1ELSR_1EEEEEENS4_6LayoutINS5_IJNSA_ILi2EEESB_SB_EEENS5_IJSB_NSA_ILi0EEESX_EEEEENS5_IJNS4_10UnderscoreES10_S10_EEEEENS4_13SM90_TMA_LOADENS4_14ComposedLayoutINS4_7SwizzleILi3ELi4ELi3EEENS4_18smem_ptr_flag_bitsILi16EEENSU_INS5_IJNSA_ILi8EEESH_EEENS5_IJSH_SB_EEEEEEEvNS4_8identityES13_S1D_vS1E_EENS_8epilogue10collective6detail29Sm90TmaWarpSpecializedAdapterINS1H_15DefaultEpilogueISJ_SK_SK_NS1G_6thread17LinearCombinationISJ_Li1EffLNS1L_9ScaleType4KindE0ELNS_15FloatRoundStyleE2ESJ_EENS1_15EpilogueDefaultEEEEEvvEEEEvNT_6ParamsE,@"STO_CUDA_ENTRY STV_DEFAULT"
_ZN7cutlass13device_kernelINS_4gemm6kernel13GemmUniversalIN4cute5tupleIJiiiiEEENS1_10collective13CollectiveMmaINS1_34MainloopSm90TmaGmmaWarpSpecializedILi3ENS5_IJNS4_1CILi1EEESB_SB_EEENS1_35KernelTmaWarpSpecializedCooperativeEEENS5_IJNSA_ILi384EEENSA_ILi80EEENSA_ILi64EEEEEENS_10bfloat16_tENS5_IJlSB_lEEESJ_SK_NS4_8TiledMMAINS4_8MMA_AtomIJNS4_4SM904GMMA27MMA_64x16x16_F32BF16BF16_SSILNSO_5MajorE0ELSQ_0ELNSO_7ScaleInE1ELSR_1EEEEEENS4_6LayoutINS5_IJNSA_ILi2EEESB_SB_EEENS5_IJSB_NSA_ILi0EEESX_EEEEENS5_IJNS4_10UnderscoreES10_S10_EEEEENS4_13SM90_TMA_LOADENS4_14ComposedLayoutINS4_7SwizzleILi3ELi4ELi3EEENS4_18smem_ptr_flag_bitsILi16EEENSU_INS5_IJNSA_ILi8EEESH_EEENS5_IJSH_SB_EEEEEEEvNS4_8identityES13_S1D_vS1E_EENS_8epilogue10collective6detail29Sm90TmaWarpSpecializedAdapterINS1H_15DefaultEpilogueISJ_SK_SK_NS1G_6thread17LinearCombinationISJ_Li1EffLNS1L_9ScaleType4KindE0ELNS_15FloatRoundStyleE2ESJ_EENS1_15EpilogueDefaultEEEEEvvEEEEvNT_6ParamsE:
[----:B------:R-:W0:Y:S01]  /*0000*/  LDC R1, c[0x0][0x28] ;  /* 0x00000a00ff017b82 */ /* 0x000e220000000800 */
[----:B------:R-:W1:Y:S01]  /*0010*/  S2R R18, SR_TID.X ;  /* 0x0000000000127919 */ /* 0x000e620000002100 */
[----:B------:R-:W-:Y:S01]  /*0020*/  ELECT P0, URZ, PT ;  /* 0x00000000003f782f */ /* 0x000fe20003800000 */
[----:B------:R-:W-:Y:S01]  /*0030*/  BSSY B0, `(.L_x_0) ;  /* 0x000000f000007945 */ /* 0x000fe20003800000 */
[--C-:B-1----:R-:W-:Y:S02]  /*0040*/  SHF.R.U32.HI R0, RZ, 0x5, R18.reuse ;  /* 0x00000005ff007819 */ /* 0x102fe40000011612 */
[----:B------:R-:W-:-:S03]  /*0050*/  SHF.R.U32.HI R22, RZ, 0x7, R18 ;  /* 0x00000007ff167819 */ /* 0x000fc60000011612 */
[----:B------:R-:W1:Y:S04]  /*0060*/  SHFL.IDX PT, R5, R0, RZ, 0x1f ;  /* 0x00001fff00057589 */ /* 0x000e6800000e0000 */
[----:B------:R2:W3:Y:S01]  /*0070*/  SHFL.IDX PT, R8, R22, RZ, 0x1f ;  /* 0x00001fff16087589 */ /* 0x0004e200000e0000 */
[----:B-1----:R-:W-:-:S13]  /*0080*/  ISETP.NE.OR P0, PT, R5, RZ, !P0 ;  /* 0x000000ff0500720c */ /* 0x002fda0004705670 */
[----:B0-23--:R-:W-:Y:S05]  /*0090*/  @P0 BRA `(.L_x_1) ;  /* 0x0000000000200947 */ /* 0x00dfea0003800000 */
[----:B------:R-:W-:Y:S02]  /*00a0*/  ULDC.64 UR4, c[0x0][0x198] ;  /* 0x0000660000047ab9 */ /* 0x000fe40000000a00 */
[----:B------:R-:W-:Y:S02]  /*00b0*/  UIADD3 UR6, UP0, UR4, 0xf0, URZ ;  /* 0x000000f004067890 */ /* 0x000fe4000ff1e03f */
[----:B------:R-:W-:Y:S02]  /*00c0*/  UIADD3 UR4, UP1, UR4, 0x1f0, URZ ;  /* 0x000001f004047890 */ /* 0x000fe4000ff3e03f */
[----:B------:R-:W-:Y:S02]  /*00d0*/  UIADD3.X UR7, URZ, UR5, URZ, UP0, !UPT ;  /* 0x000000053f077290 */ /* 0x000fe400087fe43f */
[----:B------:R-:W-:-:S07]  /*00e0*/  UIADD3.X UR5, URZ, UR5, URZ, UP1, !UPT ;  /* 0x000000053f057290 */ /* 0x000fce0008ffe43f */
[----:B------:R0:W-:Y:S02]  /*00f0*/  UTMACCTL.PF [UR6] ;  /* 0x00000000060079b9 */ /* 0x0001e40008040000 */
[----:B------:R0:W-:Y:S02]  /*0100*/  UTMACCTL.PF [UR4] ;  /* 0x00000000040079b9 */ /* 0x0001e40008040000 */
[----:B0-----:R-:W-:Y:S01]  /*0110*/  NOP ;  /* 0x0000000000007918 */ /* 0x001fe20000000000 */
.L_x_1:
[----:B------:R-:W-:Y:S05]  /*0120*/  BSYNC B0 ;  /* 0x0000000000007941 */ /* 0x000fea0003800000 */
.L_x_0:
[----:B------:R-:W0:Y:S02]  /*0130*/  SHFL.IDX PT, R2, R0, RZ, 0x1f ;  /* 0x00001fff00027589 */ /* 0x000e2400000e0000 */
[----:B0-----:R-:W-:-:S13]  /*0140*/  ISETP.NE.AND P0, PT, R2, RZ, PT ;  /* 0x000000ff0200720c */ /* 0x001fda0003f05270 */
[----:B------:R-:W-:Y:S05]  /*0150*/  @P0 BRA `(.L_x_2) ;  /* 0x0000000000500947 */ /* 0x000fea0003800000 */
[----:B------:R-:W0:Y:S01]  /*0160*/  S2UR UR8, SR_CgaCtaId ;  /* 0x00000000000879c3 */ /* 0x000e220000008800 */
[----:B------:R-:W-:Y:S01]  /*0170*/  UMOV UR4, 0x400 ;  /* 0x0000040000047882 */ /* 0x000fe20000000000 */
[----:B------:R-:W-:Y:S01]  /*0180*/  UMOV UR5, 0x1 ;  /* 0x0000000100057882 */ /* 0x000fe20000000000 */
[----:B------:R-:W-:Y:S01]  /*0190*/  UMOV UR6, 0x100 ;  /* 0x0000010000067882 */ /* 0x000fe20000000000 */
[----:B------:R-:W-:Y:S01]  /*01a0*/  ELECT P0, URZ, PT ;  /* 0x00000000003f782f */ /* 0x000fe20003800000 */
[----:B------:R-:W-:-:S04]  /*01b0*/  UIADD3 UR6, -UR6, 0x100000, URZ ;  /* 0x0010000006067890 */ /* 0x000fc8000fffe13f */
[----:B------:R-:W-:Y:S02]  /*01c0*/  USHF.L.U32 UR7, UR6, 0xb, URZ ;  /* 0x0000000b06077899 */ /* 0x000fe4000800063f */
[----:B------:R-:W-:Y:S02]  /*01d0*/  USHF.L.U32 UR6, UR6, 0x1, URZ ;  /* 0x0000000106067899 */ /* 0x000fe4000800063f */
[----:B0-----:R-:W-:Y:S02]  /*01e0*/  ULEA UR8, UR8, UR4, 0x18 ;  /* 0x0000000408087291 */ /* 0x001fe4000f8ec03f */
[----:B------:R-:W-:-:S04]  /*01f0*/  UIADD3 UR4, -UR5, 0x100000, URZ ;  /* 0x0010000005047890 */ /* 0x000fc8000fffe13f */
[----:B------:R-:W-:Y:S02]  /*0200*/  USHF.L.U32 UR5, UR4, 0xb, URZ ;  /* 0x0000000b04057899 */ /* 0x000fe4000800063f */
[----:B------:R-:W-:Y:S01]  /*0210*/  USHF.L.U32 UR4, UR4, 0x1, URZ ;  /* 0x0000000104047899 */ /* 0x000fe2000800063f */
[----:B------:R-:W0:Y:S11]  /*0220*/  FENCE.VIEW.ASYNC.S ;  /* 0x00000000000073c6 */ /* 0x000e360000000000 */
[----:B0-----:R0:W1:Y:S01]  /*0230*/  SYNCS.EXCH.64 URZ, [UR8], UR4 ;  /* 0x00000004083f75b2 */ /* 0x0010620008000100 */
[----:B------:R0:W2:Y:S01]  /*0240*/  SYNCS.EXCH.64 URZ, [UR8+0x18], UR6 ;  /* 0x00001806083f75b2 */ /* 0x0000a20008000100 */
[----:B------:R0:W3:Y:S01]  /*0250*/  SYNCS.EXCH.64 URZ, [UR8+0x8], UR4 ;  /* 0x00000804083f75b2 */ /* 0x0000e20008000100 */
[----:B------:R0:W4:Y:S01]  /*0260*/  SYNCS.EXCH.64 URZ, [UR8+0x20], UR6 ;  /* 0x00002006083f75b2 */ /* 0x0001220008000100 */
[----:B------:R0:W0:Y:S01]  /*0270*/  SYNCS.EXCH.64 URZ, [UR8+0x10], UR4 ;  /* 0x00001004083f75b2 */ /* 0x0000220008000100 */
[----:B------:R0:W0:Y:S01]  /*0280*/  SYNCS.EXCH.64 URZ, [UR8+0x28], UR6 ;  /* 0x00002806083f75b2 */ /* 0x0000220008000100 */
[----:B------:R-:W-:Y:S01]  /*0290*/  NOP ;  /* 0x0000000000007918 */ /* 0x000fe20000000000 */
.L_x_2:
[----:B------:R-:W5:Y:S01]  /*02a0*/  SHFL.IDX PT, R0, R0, RZ, 0x1f ;  /* 0x00001fff00007589 */ /* 0x000f6200000e0000 */
[----:B------:R-:W-:Y:S01]  /*02b0*/  ELECT P0, URZ, PT ;  /* 0x00000000003f782f */ /* 0x000fe20003800000 */
[----:B------:R-:W1:Y:S01]  /*02c0*/  LDC R2, c[0x0][0x65c] ;  /* 0x00019700ff027b82 */ /* 0x000e620000000800 */
[----:B------:R-:W-:Y:S01]  /*02d0*/  SHF.R.S32.HI R6, RZ, 0x1f, R5 ;  /* 0x0000001fff067819 */ /* 0x000fe20000011405 */
[----:B------:R-:W2:Y:S01]  /*02e0*/  S2R R3, SR_CTAID.Y ;  /* 0x0000000000037919 */ /* 0x000ea20000002600 */
[----:B0-----:R-:W-:Y:S01]  /*02f0*/  UMOV UR4, 0x20 ;  /* 0x0000002000047882 */ /* 0x001fe20000000000 */
[----:B------:R-:W-:Y:S01]  /*0300*/  ISETP.NE.AND P2, PT, R8, RZ, PT ;  /* 0x000000ff0800720c */ /* 0x000fe20003f45270 */
[----:B------:R-:W-:Y:S01]  /*0310*/  NOP ;  /* 0x0000000000007918 */ /* 0x000fe20000000000 */
[----:B------:R-:W0:Y:S01]  /*0320*/  S2R R4, SR_CTAID.X ;  /* 0x0000000000047919 */ /* 0x000e220000002500 */
[----:B------:R-:W-:Y:S01]  /*0330*/  LEA.HI R6, R6, R5, RZ, 0x2 ;  /* 0x0000000506067211 */ /* 0x000fe200078f10ff */
[----:B------:R-:W-:Y:S01]  /*0340*/  NOP ;  /* 0x0000000000007918 */ /* 0x000fe20000000000 */
[----:B-----5:R-:W-:-:S02]  /*0350*/  ISETP.NE.OR P0, PT, R0, RZ, !P0 ;  /* 0x000000ff0000720c */ /* 0x020fc40004705670 */
[----:B-1----:R-:W-:-:S04]  /*0360*/  ISETP.NE.AND P3, PT, R2, 0x1, PT ;  /* 0x000000010200780c */ /* 0x002fc80003f65270 */
[----:B------:R-:W-:Y:S02]  /*0370*/  P2R R0, PR, RZ, 0x8 ;  /* 0x00000008ff007803 */ /* 0x000fe40000000000 */
[----:B------:R-:W-:-:S05]  /*0380*/  LOP3.LUT R0, R6, 0xfffffffc, RZ, 0xc0, !PT ;  /* 0xfffffffc06007812 */ /* 0x000fca00078ec0ff */
[----:B------:R-:W-:Y:S01]  /*0390*/  VOTEU.ALL UP0, P0 ;  /* 0x00000000003f7886 */ /* 0x000fe20000000000 */
[----:B------:R-:W-:Y:S01]  /*03a0*/  IMAD.IADD R0, R5, 0x1, -R0 ;  /* 0x0000000105007824 */ /* 0x000fe200078e0a00 */
[----:B------:R-:W0:Y:S01]  /*03b0*/  @P3 LDC R17, c[0x0][0x10] ;  /* 0x00000400ff113b82 */ /* 0x000e220000000800 */
[----:B------:R-:W-:Y:S01]  /*03c0*/  VOTEU.ALL UP1, P0 ;  /* 0x00000000003f7886 */ /* 0x000fe20000020000 */
[----:B--2---:R-:W-:Y:S01]  /*03d0*/  @P3 IMAD.MOV.U32 R6, RZ, RZ, R3 ;  /* 0x000000ffff063224 */ /* 0x004fe200078e0003 */
[----:B------:R-:W-:Y:S01]  /*03e0*/  @!UP0 UMOV UR6, 0x400 ;  /* 0x0000040000068882 */ /* 0x000fe20000000000 */
[----:B------:R-:W-:-:S04]  /*03f0*/  @!UP0 UIADD3 UR4, -UR4, 0x100000, URZ ;  /* 0x0010000004048890 */ /* 0x000fc8000fffe13f */
[----:B------:R-:W-:Y:S02]  /*0400*/  @!UP0 USHF.L.U32 UR5, UR4, 0xb, URZ ;  /* 0x0000000b04058899 */ /* 0x000fe4000800063f */
[----:B------:R-:W-:Y:S01]  /*0410*/  @!UP0 USHF.L.U32 UR4, UR4, 0x1, URZ ;  /* 0x0000000104048899 */ /* 0x000fe2000800063f */
[----:B------:R-:W-:Y:S02]  /*0420*/  @P3 IMAD.MOV.U32 R7, RZ, RZ, RZ ;  /* 0x000000ffff073224 */ /* 0x000fe400078e00ff */
[----:B------:R-:W-:Y:S01]  /*0430*/  IMAD.MOV.U32 R5, RZ, RZ, RZ ;  /* 0x000000ffff057224 */ /* 0x000fe200078e00ff */
[----:B------:R-:W1:Y:S01]  /*0440*/  @!UP0 S2UR UR7, SR_CgaCtaId ;  /* 0x00000000000789c3 */ /* 0x000e620000008800 */
[----:B------:R-:W-:-:S07]  /*0450*/  @P3 IMAD.MOV.U32 R11, RZ, RZ, RZ ;  /* 0x000000ffff0b3224 */ /* 0x000fce00078e00ff */
[----:B------:R-:W2:Y:S01]  /*0460*/  @!P3 LDC R9, c[0x0][0xc] ;  /* 0x00000300ff09bb82 */ /* 0x000ea20000000800 */
[----:B0-----:R-:W-:-:S04]  /*0470*/  @P3 IMAD.WIDE.U32 R16, R4, R17, R6 ;  /* 0x0000001104103225 */ /* 0x001fc800078e0006 */
[----:B------:R-:W-:Y:S01]  /*0480*/  @P3 IMAD.IADD R17, R17, 0x1, R11 ;  /* 0x0000000111113824 */ /* 0x000fe200078e020b */
[----:B-1----:R-:W-:Y:S01]  /*0490*/  @!UP0 ULEA UR6, UR7, UR6, 0x18 ;  /* 0x0000000607068291 */ /* 0x002fe2000f8ec03f */
[----:B------:R-:W-:Y:S01]  /*04a0*/  VOTEU.ALL UP0, P0 ;  /* 0x00000000003f7886 */ /* 0x000fe20000000000 */
[----:B------:R-:W-:-:S04]  /*04b0*/  ISETP.NE.AND P0, PT, R0, 0x3, PT ;  /* 0x000000030000780c */ /* 0x000fc80003f05270 */
[----:B------:R-:W-:Y:S01]  /*04c0*/  ISETP.EQ.OR P0, PT, R0, RZ, !P0 ;  /* 0x000000ff0000720c */ /* 0x000fe20004702670 */
[----:B--2---:R-:W-:-:S03]  /*04d0*/  @!P3 IMAD.WIDE.U32 R6, R9, R3, R4 ;  /* 0x000000030906b225 */ /* 0x004fc600078e0004 */
[C---:B------:R-:W-:Y:S01]  /*04e0*/  ISETP.EQ.AND P0, PT, R8.reuse, RZ, P0 ;  /* 0x000000ff0800720c */ /* 0x040fe20000702270 */
[----:B------:R-:W-:Y:S01]  /*04f0*/  VIADD R8, R8, 0xffffffff ;  /* 0xffffffff08087836 */ /* 0x000fe20000000000 */
[----:B------:R-:W0:Y:S02]  /*0500*/  FENCE.VIEW.ASYNC.S ;  /* 0x00000000000073c6 */ /* 0x000e240000000000 */
[----:B0-----:R0:W3:Y:S01]  /*0510*/  @!UP0 SYNCS.EXCH.64 URZ, [UR6+0x40], UR4 ;  /* 0x00004004063f85b2 */ /* 0x0010e20008000100 */
[----:B------:R-:W-:Y:S01]  /*0520*/  @!P3 IMAD.MOV.U32 R16, RZ, RZ, R6 ;  /* 0x000000ffff10b224 */ /* 0x000fe200078e0006 */
[----:B------:R-:W-:Y:S01]  /*0530*/  SEL R19, RZ, 0x1, !P0 ;  /* 0x00000001ff137807 */ /* 0x000fe20004000000 */
[----:B------:R-:W-:Y:S01]  /*0540*/  @!P3 IMAD.MOV.U32 R17, RZ, RZ, R7 ;  /* 0x000000ffff11b224 */ /* 0x000fe200078e0007 */
[----:B------:R-:W-:-:S04]  /*0550*/  ISETP.GE.U32.AND P1, PT, R8, 0x2, PT ;  /* 0x000000020800780c */ /* 0x000fc80003f26070 */
[----:B------:R-:W-:Y:S01]  /*0560*/  SEL R19, R19, 0x2, P1 ;  /* 0x0000000213137807 */ /* 0x000fe20000800000 */
[----:B------:R0:W3:Y:S01]  /*0570*/  @!UP1 SYNCS.EXCH.64 URZ, [UR6+0x48], UR4 ;  /* 0x00004804063f95b2 */ /* 0x0000e20008000100 */
[----:B------:R-:W-:Y:S01]  /*0580*/  NOP ;  /* 0x0000000000007918 */ /* 0x000fe20000000000 */
[----:B---34-:R-:W-:Y:S06]  /*0590*/  BAR.SYNC.DEFER_BLOCKING 0x0 ;  /* 0x0000000000007b1d */ /* 0x018fec0000010000 */
[----:B------:R-:W-:Y:S05]  /*05a0*/  @!P2 BRA `(.L_x_3) ;  /* 0x000000c000a0a947 */ /* 0x000fea0003800000 */
[----:B------:R-:W-:-:S13]  /*05b0*/  ISETP.GT.U32.AND P0, PT, R8, 0x1, PT ;  /* 0x000000010800780c */ /* 0x000fda0003f04070 */
[----:B0-----:R-:W-:Y:S05]  /*05c0*/  @P0 EXIT ;  /* 0x000000000000094d */ /* 0x001fea0003800000 */
[----:B------:R-:W-:Y:S01]  /*05d0*/  ULDC.64 UR4, c[0x0][0x650] ;  /* 0x0001940000047ab9 */ /* 0x000fe20000000a00 */
[----:B------:R-:W-:Y:S01]  /*05e0*/  PRMT R0, RZ, 0x7610, R0 ;  /* 0x00007610ff007816 */ /* 0x000fe20000000000 */
[----:B------:R-:W-:Y:S01]  /*05f0*/  IMAD.MOV.U32 R146, RZ, RZ, -0x1 ;  /* 0xffffffffff927424 */ /* 0x000fe200078e00ff */
[----:B------:R-:W-:Y:S01]  /*0600*/  ISETP.GE.U32.AND P0, PT, R16, UR4, PT ;  /* 0x0000000410007c0c */ /* 0x000fe2000bf06070 */
[----:B------:R-:W-:Y:S02]  /*0610*/  IMAD.MOV.U32 R147, RZ, RZ, -0x1 ;  /* 0xffffffffff937424 */ /* 0x000fe400078e00ff */
[----:B------:R-:W-:Y:S01]  /*0620*/  IMAD.MOV.U32 R23, RZ, RZ, -0x1 ;  /* 0xffffffffff177424 */ /* 0x000fe200078e00ff */
[----:B------:R-:W-:-:S13]  /*0630*/  ISETP.GE.U32.AND.EX P0, PT, R17, UR5, PT, P0 ;  /* 0x0000000511007c0c */ /* 0x000fda000bf06100 */
[----:B------:R-:W-:Y:S05]  /*0640*/  @P0 BRA `(.L_x_4) ;  /* 0x0000000400540947 */ /* 0x000fea0003800000 */
[----:B------:R-:W0:Y:S01]  /*0650*/  LDC.64 R14, c[0x0][0x628] ;  /* 0x00018a00ff0e7b82 */ /* 0x000e220000000a00 */
[----:B------:R-:W-:Y:S02]  /*0660*/  IMAD.MOV.U32 R6, RZ, RZ, R16 ;  /* 0x000000ffff067224 */ /* 0x000fe400078e0010 */
[----:B------:R-:W-:-:S05]  /*0670*/  IMAD.MOV.U32 R7, RZ, RZ, R17 ;  /* 0x000000ffff077224 */ /* 0x000fca00078e0011 */
[----:B------:R-:W1:Y:S08]  /*0680*/  LDC R0, c[0x0][0x630] ;  /* 0x00018c00ff007b82 */ /* 0x000e700000000800 */
[----:B------:R-:W2:Y:S01]  /*0690*/  LDC.64 R20, c[0x0][0x620] ;  /* 0x00018800ff147b82 */ /* 0x000ea20000000a00 */
[----:B0-----:R-:W-:-:S04]  /*06a0*/  ISETP.NE.U32.AND P0, PT, R14, RZ, PT ;  /* 0x000000ff0e00720c */ /* 0x001fc80003f05070 */
[----:B------:R-:W-:-:S13]  /*06b0*/  ISETP.NE.AND.EX P0, PT, R15, RZ, PT, P0 ;  /* 0x000000ff0f00720c */ /* 0x000fda0003f05300 */
[----:B-12---:R-:W-:Y:S05]  /*06c0*/  @!P0 BRA `(.L_x_5) ;  /* 0x0000000000288947 */ /* 0x006fea0003800000 */
[----:B------:R-:W0:Y:S02]  /*06d0*/  LDC R11, c[0x0][0x634] ;  /* 0x00018d00ff0b7b82 */ /* 0x000e240000000800 */
[----:B0-----:R-:W-:-:S05]  /*06e0*/  IADD3 R11, P0, R16, R11, RZ ;  /* 0x0000000b100b7210 */ /* 0x001fca0007f1e0ff */
[----:B------:R-:W-:-:S04]  /*06f0*/  IMAD.X R13, RZ, RZ, R17, P0 ;  /* 0x000000ffff0d7224 */ /* 0x000fc800000e0611 */
[----:B------:R-:W-:-:S04]  /*0700*/  IMAD.WIDE.U32 R6, R13, R14, RZ ;  /* 0x0000000e0d067225 */ /* 0x000fc800078e00ff */
[----:B------:R-:W-:-:S04]  /*0710*/  IMAD.WIDE.U32 R8, P0, R11, R15, R6 ;  /* 0x0000000f0b087225 */ /* 0x000fc80007800006 */
[----:B------:R-:W-:Y:S01]  /*0720*/  IMAD.WIDE.U32 R6, R11, R14, RZ ;  /* 0x0000000e0b067225 */ /* 0x000fe200078e00ff */
[----:B------:R-:W-:-:S03]  /*0730*/  MOV R10, R9 ;  /* 0x00000009000a7202 */ /* 0x000fc60000000f00 */
[----:B------:R-:W-:Y:S01]  /*0740*/  IMAD.X R11, RZ, RZ, RZ, P0 ;  /* 0x000000ffff0b7224 */ /* 0x000fe200000e06ff */
[----:B------:R-:W-:-:S05]  /*0750*/  IADD3 RZ, P0, R7, R8, RZ ;  /* 0x0000000807ff7210 */ /* 0x000fca0007f1e0ff */
[----:B------:R-:W-:-:S08]  /*0760*/  IMAD.WIDE.U32.X R6, R13, R15, R10, P0 ;  /* 0x0000000f0d067225 */ /* 0x000fd000000e040a */
.L_x_5:
[-CC-:B------:R-:W-:Y:S01]  /*0770*/  SHF.R.U64 R23, R6, R0.reuse, R7.reuse ;  /* 0x0000000006177219 */ /* 0x180fe20000001207 */
[----:B------:R-:W0:Y:S01]  /*0780*/  LDC R10, c[0x0][0x618] ;  /* 0x00018600ff0a7b82 */ /* 0x000e220000000800 */
[----:B------:R-:W-:Y:S01]  /*0790*/  SHF.R.U32.HI R5, RZ, R0, R7 ;  /* 0x00000000ff057219 */ /* 0x000fe20000011607 */
[----:B------:R-:W-:Y:S01]  /*07a0*/  ULDC UR4, c[0x0][0x150] ;  /* 0x0000540000047ab9 */ /* 0x000fe20000000800 */
[----:B------:R-:W-:Y:S02]  /*07b0*/  IADD3 R9, P0, RZ, -R23, RZ ;  /* 0x80000017ff097210 */ /* 0x000fe40007f1e0ff */
[----:B------:R-:W-:-:S03]  /*07c0*/  I2FP.F32.U32 R0, R4 ;  /* 0x0000000400007245 */ /* 0x000fc60000201000 */
[----:B------:R-:W1:Y:S01]  /*07d0*/  LDC.64 R28, c[0x0][0x640] ;  /* 0x00019000ff1c7b82 */ /* 0x000e620000000a00 */
[----:B------:R-:W-:Y:S02]  /*07e0*/  IMAD.X R11, RZ, RZ, ~R5, P0 ;  /* 0x000000ffff0b7224 */ /* 0x000fe400000e0e05 */
[----:B------:R-:W-:Y:S01]  /*07f0*/  FMUL R0, R0, UR4 ;  /* 0x0000000400007c20 */ /* 0x000fe20008400000 */
[----:B------:R-:W-:Y:S01]  /*0800*/  IMAD.WIDE.U32 R6, R9, R20, R16 ;  /* 0x0000001409067225 */ /* 0x000fe200078e0010 */
[----:B------:R-:W-:-:S03]  /*0810*/  ULDC UR4, c[0x0][0x154] ;  /* 0x0000550000047ab9 */ /* 0x000fc60000000800 */
[----:B------:R-:W-:Y:S01]  /*0820*/  IMAD R8, R11, R20, RZ ;  /* 0x000000140b087224 */ /* 0x000fe200078e02ff */
[----:B------:R-:W2:Y:S01]  /*0830*/  LDC R5, c[0x0][0x144] ;  /* 0x00005100ff057b82 */ /* 0x000ea20000000800 */
[----:B------:R-:W3:Y:S02]  /*0840*/  F2I.U32.TRUNC.NTZ R0, R0 ;  /* 0x0000000000007305 */ /* 0x000ee4000020f000 */
[----:B------:R-:W-:-:S04]  /*0850*/  IMAD R9, R9, R21, R8 ;  /* 0x0000001509097224 */ /* 0x000fc800078e0208 */
[----:B------:R-:W-:Y:S01]  /*0860*/  IMAD.IADD R7, R7, 0x1, R9 ;  /* 0x0000000107077824 */ /* 0x000fe200078e0209 */
[----:B------:R-:W4:Y:S01]  /*0870*/  LDC R12, c[0x0][0x608] ;  /* 0x00018200ff0c7b82 */ /* 0x000f220000000800 */
[----:B------:R-:W-:-:S03]  /*0880*/  IMAD.MOV.U32 R9, RZ, RZ, -0x1 ;  /* 0xffffffffff097424 */ /* 0x000fc600078e00ff */
[-CC-:B0-----:R-:W-:Y:S02]  /*0890*/  SHF.R.U64 R20, R6, R10.reuse, R7.reuse ;  /* 0x0000000a06147219 */ /* 0x181fe40000001207 */
[----:B------:R-:W-:Y:S02]  /*08a0*/  I2FP.F32.U32 R6, R3 ;  /* 0x0000000300067245 */ /* 0x000fe40000201000 */
[----:B------:R-:W0:Y:S01]  /*08b0*/  LDC R26, c[0x0][0x658] ;  /* 0x00019600ff1a7b82 */ /* 0x000e220000000800 */
[----:B-1----:R-:W-:Y:S01]  /*08c0*/  ISETP.NE.U32.AND P0, PT, R28, RZ, PT ;  /* 0x000000ff1c00720c */ /* 0x002fe20003f05070 */
[----:B---3--:R-:W-:Y:S01]  /*08d0*/  IMAD.MOV R8, RZ, RZ, -R0 ;  /* 0x000000ffff087224 */ /* 0x008fe200078e0a00 */
[----:B------:R-:W-:Y:S01]  /*08e0*/  SHF.R.U32.HI R7, RZ, R10, R7 ;  /* 0x0000000aff077219 */ /* 0x000fe20000011607 */
[----:B------:R-:W-:Y:S01]  /*08f0*/  FMUL R6, R6, UR4 ;  /* 0x0000000406067c20 */ /* 0x000fe20008400000 */
[----:B------:R-:W-:-:S03]  /*0900*/  ISETP.NE.AND.EX P0, PT, R29, RZ, PT, P0 ;  /* 0x000000ff1d00720c */ /* 0x000fc60003f05300 */
[----:B------:R-:W1:Y:S01]  /*0910*/  LDC R14, c[0x0][0x148] ;  /* 0x00005200ff0e7b82 */ /* 0x000e620000000800 */
[----:B--2---:R-:W-:-:S07]  /*0920*/  IMAD R0, R5, R8, R4 ;  /* 0x0000000805007224 */ /* 0x004fce00078e0204 */
[----:B------:R-:W2:Y:S01]  /*0930*/  LDC R24, c[0x0][0x600] ;  /* 0x00018000ff187b82 */ /* 0x000ea20000000800 */
[-CC-:B----4-:R-:W-:Y:S02]  /*0940*/  SHF.R.U64 R30, R20, R12.reuse, R7.reuse ;  /* 0x0000000c141e7219 */ /* 0x190fe40000001207 */
[----:B------:R-:W-:Y:S01]  /*0950*/  SHF.R.U32.HI R5, RZ, R12, R7 ;  /* 0x0000000cff057219 */ /* 0x000fe20000011607 */
[----:B------:R-:W-:Y:S01]  /*0960*/  IMAD.MOV.U32 R7, RZ, RZ, 0x1 ;  /* 0x00000001ff077424 */ /* 0x000fe200078e00ff */
[----:B------:R3:W4:Y:S03]  /*0970*/  F2I.U32.TRUNC.NTZ R12, R6 ;  /* 0x00000006000c7305 */ /* 0x000726000020f000 */
[----:B------:R-:W1:Y:S01]  /*0980*/  LDC R15, c[0x0][0x648] ;  /* 0x00019200ff0f7b82 */ /* 0x000e620000000800 */
[-C--:B0-----:R-:W-:Y:S02]  /*0990*/  SHF.L.U32 R4, R9, R26.reuse, RZ ;  /* 0x0000001a09047219 */ /* 0x081fe400000006ff */
[----:B------:R-:W-:-:S02]  /*09a0*/  SHF.R.U64 R32, R30, R26, R5 ;  /* 0x0000001a1e207219 */ /* 0x000fc40000001205 */
[----:B------:R-:W-:Y:S02]  /*09b0*/  LOP3.LUT R11, RZ, R4, RZ, 0x33, !PT ;  /* 0x00000004ff0b7212 */ /* 0x000fe400078e33ff */
[-C--:B------:R-:W-:Y:S01]  /*09c0*/  SHF.R.U32.HI R5, RZ, R26.reuse, R5 ;  /* 0x0000001aff057219 */ /* 0x080fe20000011605 */
[----:B------:R-:W0:Y:S01]  /*09d0*/  LDC R21, c[0x0][0x638] ;  /* 0x00018e00ff157b82 */ /* 0x000e220000000800 */
[----:B------:R-:W-:Y:S01]  /*09e0*/  SHF.L.U32 R10, R7, R26, RZ ;  /* 0x0000001a070a7219 */ /* 0x000fe200000006ff */
[----:B------:R-:W-:-:S06]  /*09f0*/  IMAD.MOV.U32 R4, RZ, RZ, R32 ;  /* 0x000000ffff047224 */ /* 0x000fcc00078e0020 */
[----:B------:R-:W0:Y:S01]  /*0a00*/  LDC R146, c[0x0][0x610] ;  /* 0x00018400ff927b82 */ /* 0x000e220000000800 */
[----:B---34-:R-:W-:Y:S05]  /*0a10*/  @!P0 BRA `(.L_x_6) ;  /* 0x0000000000288947 */ /* 0x018fea0003800000 */
[----:B------:R-:W3:Y:S02]  /*0a20*/  LDC R9, c[0x0][0x64c] ;  /* 0x00019300ff097b82 */ /* 0x000ee40000000800 */
[----:B---3--:R-:W-:-:S05]  /*0a30*/  IADD3 R9, P0, R32, R9, RZ ;  /* 0x0000000920097210 */ /* 0x008fca0007f1e0ff */
[----:B------:R-:W-:-:S04]  /*0a40*/  IMAD.X R13, RZ, RZ, R5, P0 ;  /* 0x000000ffff0d7224 */ /* 0x000fc800000e0605 */
[----:B------:R-:W-:-:S04]  /*0a50*/  IMAD.WIDE.U32 R4, R13, R28, RZ ;  /* 0x0000001c0d047225 */ /* 0x000fc800078e00ff */
[----:B------:R-:W-:-:S04]  /*0a60*/  IMAD.WIDE.U32 R6, P0, R9, R29, R4 ;  /* 0x0000001d09067225 */ /* 0x000fc80007800004 */
[----:B------:R-:W-:-:S04]  /*0a70*/  IMAD.WIDE.U32 R4, R9, R28, RZ ;  /* 0x0000001c09047225 */ /* 0x000fc800078e00ff */
[----:B------:R-:W-:Y:S01]  /*0a80*/  IMAD.X R9, RZ, RZ, RZ, P0 ;  /* 0x000000ffff097224 */ /* 0x000fe200000e06ff */
[----:B------:R-:W-:Y:S01]  /*0a90*/  IADD3 RZ, P0, R5, R6, RZ ;  /* 0x0000000605ff7210 */ /* 0x000fe20007f1e0ff */
[----:B------:R-:W-:-:S04]  /*0aa0*/  IMAD.MOV.U32 R8, RZ, RZ, R7 ;  /* 0x000000ffff087224 */ /* 0x000fc800078e0007 */
[----:B------:R-:W-:-:S08]  /*0ab0*/  IMAD.WIDE.U32.X R4, R13, R29, R8, P0 ;  /* 0x0000001d0d047225 */ /* 0x000fd000000e0408 */
.L_x_6:
[----:B-1----:R-:W-:Y:S01]  /*0ac0*/  SHF.R.U64 R4, R4, R15, R5 ;  /* 0x0000000f04047219 */ /* 0x002fe20000001205 */
[----:B--2---:R-:W-:Y:S01]  /*0ad0*/  VIADD R5, R24, 0xffffffff ;  /* 0xffffffff18057836 */ /* 0x004fe20000000000 */
[----:B------:R-:W-:Y:S01]  /*0ae0*/  LOP3.LUT R11, R30, R11, RZ, 0xc0, !PT ;  /* 0x0000000b1e0b7212 */ /* 0x000fe200078ec0ff */
[----:B------:R-:W-:Y:S02]  /*0af0*/  IMAD.MOV R12, RZ, RZ, -R12 ;  /* 0x000000ffff0c7224 */ /* 0x000fe400078e0a0c */
[----:B------:R-:W-:Y:S01]  /*0b00*/  IMAD.MOV R6, RZ, RZ, -R4 ;  /* 0x000000ffff067224 */ /* 0x000fe200078e0a04 */
[----:B------:R-:W-:Y:S01]  /*0b10*/  LOP3.LUT R5, R20, R5, RZ, 0xc0, !PT ;  /* 0x0000000514057212 */ /* 0x000fe200078ec0ff */
[----:B------:R-:W-:Y:S02]  /*0b20*/  @P3 IMAD R0, R14, R12, R3 ;  /* 0x0000000c0e003224 */ /* 0x000fe400078e0203 */
[----:B------:R-:W-:Y:S02]  /*0b30*/  IMAD R11, R10, R4, R11 ;  /* 0x000000040a0b7224 */ /* 0x000fe400078e020b */
[----:B0-----:R-:W-:-:S02]  /*0b40*/  IMAD R3, R6, R21, R32 ;  /* 0x0000001506037224 */ /* 0x001fc400078e0220 */
[----:B------:R-:W-:Y:S02]  /*0b50*/  IMAD R146, R11, R146, R0 ;  /* 0x000000920b927224 */ /* 0x000fe400078e0200 */
[----:B------:R-:W-:Y:S02]  /*0b60*/  IMAD R3, R3, R24, R5 ;  /* 0x0000001803037224 */ /* 0x000fe400078e0205 */
[----:B------:R-:W-:-:S03]  /*0b70*/  IMAD.MOV.U32 R0, RZ, RZ, 0x1 ;  /* 0x00000001ff007424 */ /* 0x000fc600078e00ff */
[----:B------:R-:W-:Y:S02]  /*0b80*/  SEL R147, R3, R146, !P3 ;  /* 0x0000009203937207 */ /* 0x000fe40005800000 */
[----:B------:R-:W-:-:S07]  /*0b90*/  SEL R146, R146, R3, !P3 ;  /* 0x0000000392927207 */ /* 0x000fce0005800000 */
.L_x_4:
[----:B------:R-:W-:-:S08]  /*0ba0*/  NOP ;  /* 0x0000000000007918 */ /* 0x000fd00000000000 */
[----:B------:R-:W0:Y:S02]  /*0bb0*/  USETMAXREG.TRY_ALLOC.CTAPOOL UP0, 0xe8 ;  /* 0x000000e8000079c8 */ /* 0x000e240008000600 */
[----:B0-----:R-:W-:-:S13]  /*0bc0*/  PLOP3.LUT P0, PT, PT, PT, UP0, 0x80, 0x0 ;  /* 0x000000000000781c */ /* 0x001fda0003f0f008 */
[----:B------:R-:W-:Y:S05]  /*0bd0*/  @!P0 BRA `(.L_x_4) ;  /* 0xfffffffc00f08947 */ /* 0x000fea000383ffff */
[----:B------:R-:W-:Y:S01]  /*0be0*/  ULDC.64 UR4, c[0x0][0x598] ;  /* 0x0001660000047ab9 */ /* 0x000fe20000000a00 */
[----:B------:R-:W-:Y:S01]  /*0bf0*/  ULDC.64 UR40, c[0x0][0x208] ;  /* 0x0000820000287ab9 */ /* 0x000fe20000000a00 */
[----:B------:R-:W-:-:S04]  /*0c00*/  ISETP.NE.U32.AND P0, PT, RZ, UR4, PT ;  /* 0x00000004ff007c0c */ /* 0x000fc8000bf05070 */
[----:B------:R-:W-:-:S13]  /*0c10*/  ISETP.NE.AND.EX P0, PT, RZ, UR5, PT, P0 ;  /* 0x00000005ff007c0c */ /* 0x000fda000bf05300 */
[----:B------:R-:W-:Y:S05]  /*0c20*/  @!P0 BRA `(.L_x_7) ;  /* 0x00000000001c8947 */ /* 0x000fea0003800000 */
[----:B------:R-:W0:Y:S02]  /*0c30*/  LDC.64 R4, c[0x0][0x598] ;  /* 0x00016600ff047b82 */ /* 0x000e240000000a00 */
[----:B0-----:R-:W2:Y:S02]  /*0c40*/  LDG.E.64 R4, desc[UR40][R4.64] ;  /* 0x0000002804047981 */ /* 0x001ea4000c1e1b00 */
[----:B--2---:R-:W-:-:S04]  /*0c50*/  ISETP.NE.U32.AND P0, PT, R4, RZ, PT ;  /* 0x000000ff0400720c */ /* 0x004fc80003f05070 */
[----:B------:R-:W-:-:S13]  /*0c60*/  ISETP.NE.AND.EX P0, PT, R5, RZ, PT, P0 ;  /* 0x000000ff0500720c */ /* 0x000fda0003f05300 */
[----:B------:R-:W-:Y:S05]  /*0c70*/  @!P0 BRA `(.L_x_7) ;  /* 0x0000000000088947 */ /* 0x000fea0003800000 */
[----:B------:R0:W5:Y:S01]  /*0c80*/  LD.E R145, desc[UR40][R4.64] ;  /* 0x0000002804917980 */ /* 0x000162000c101900 */
[----:B------:R-:W-:Y:S05]  /*0c90*/  BRA `(.L_x_8) ;  /* 0x0000000000247947 */ /* 0x000fea0003800000 */
.L_x_7:
[----:B------:R-:W-:Y:S02]  /*0ca0*/  ULDC.64 UR4, c[0x0][0x588] ;  /* 0x0001620000047ab9 */ /* 0x000fe40000000a00 */
[----:B------:R-:W-:-:S04]  /*0cb0*/  ISETP.NE.U32.AND P0, PT, RZ, UR4, PT ;  /* 0x00000004ff007c0c */ /* 0x000fc8000bf05070 */
[----:B------:R-:W-:-:S13]  /*0cc0*/  ISETP.NE.AND.EX P0, PT, RZ, UR5, PT, P0 ;  /* 0x00000005ff007c0c */ /* 0x000fda000bf05300 */
[----:B------:R-:W-:Y:S05]  /*0cd0*/  @!P0 BRA `(.L_x_9) ;  /* 0x00000000000c8947 */ /* 0x000fea0003800000 */
[----:B------:R-:W0:Y:S02]  /*0ce0*/  LDC.64 R4, c[0x0][0x588] ;  /* 0x00016200ff047b82 */ /* 0x000e240000000a00 */
[----:B0-----:R1:W5:Y:S01]  /*0cf0*/  LDG.E R145, desc[UR40][R4.64] ;  /* 0x0000002804917981 */ /* 0x001362000c1e1900 */
[----:B------:R-:W-:Y:S05]  /*0d00*/  BRA `(.L_x_8) ;  /* 0x0000000000087947 */ /* 0x000fea0003800000 */
.L_x_9:
[----:B------:R-:W-:Y:S02]  /*0d10*/  ULDC UR4, c[0x0][0x580] ;  /* 0x0001600000047ab9 */ /* 0x000fe40000000800 */
[----:B------:R-:W-:-:S07]  /*0d20*/  IMAD.U32 R145, RZ, RZ, UR4 ;  /* 0x00000004ff917e24 */ /* 0x000fce000f8e00ff */
.L_x_8:
[----:B------:R-:W-:Y:S02]  /*0d30*/  ULDC.64 UR4, c[0x0][0x5a0] ;  /* 0x0001680000047ab9 */ /* 0x000fe40000000a00 */
[----:B------:R-:W-:-:S04]  /*0d40*/  ISETP.NE.U32.AND P0, PT, RZ, UR4, PT ;  /* 0x00000004ff007c0c */ /* 0x000fc8000bf05070 */
[----:B------:R-:W-:-:S13]  /*0d50*/  ISETP.NE.AND.EX P0, PT, RZ, UR5, PT, P0 ;  /* 0x00000005ff007c0c */ /* 0x000fda000bf05300 */
[----:B------:R-:W-:Y:S05]  /*0d60*/  @!P0 BRA `(.L_x_10) ;  /* 0x00000000001c8947 */ /* 0x000fea0003800000 */
[----:B01----:R-:W0:Y:S02]  /*0d70*/  LDC.64 R4, c[0x0][0x5a0] ;  /* 0x00016800ff047b82 */ /* 0x003e240000000a00 */
[----:B0-----:R-:W2:Y:S02]  /*0d80*/  LDG.E.64 R4, desc[UR40][R4.64] ;  /* 0x0000002804047981 */ /* 0x001ea4000c1e1b00 */
[----:B--2---:R-:W-:-:S04]  /*0d90*/  ISETP.NE.U32.AND P0, PT, R4, RZ, PT ;  /* 0x000000ff0400720c */ /* 0x004fc80003f05070 */
[----:B------:R-:W-:-:S13]  /*0da0*/  ISETP.NE.AND.EX P0, PT, R5, RZ, PT, P0 ;  /* 0x000000ff0500720c */ /* 0x000fda0003f05300 */
[----:B------:R-:W-:Y:S05]  /*0db0*/  @!P0 BRA `(.L_x_10) ;  /* 0x0000000000088947 */ /* 0x000fea0003800000 */
[----:B------:R0:W5:Y:S01]  /*0dc0*/  LD.E R144, desc[UR40][R4.64] ;  /* 0x0000002804907980 */ /* 0x000162000c101900 */
[----:B------:R-:W-:Y:S05]  /*0dd0*/  BRA `(.L_x_11) ;  /* 0x0000000000247947 */ /* 0x000fea0003800000 */
.L_x_10:
[----:B------:R-:W-:Y:S02]  /*0de0*/  ULDC.64 UR4, c[0x0][0x590] ;  /* 0x0001640000047ab9 */ /* 0x000fe40000000a00 */
[----:B------:R-:W-:-:S04]  /*0df0*/  ISETP.NE.U32.AND P0, PT, RZ, UR4, PT ;  /* 0x00000004ff007c0c */ /* 0x000fc8000bf05070 */
[----:B------:R-:W-:-:S13]  /*0e00*/  ISETP.NE.AND.EX P0, PT, RZ, UR5, PT, P0 ;  /* 0x00000005ff007c0c */ /* 0x000fda000bf05300 */
[----:B------:R-:W-:Y:S05]  /*0e10*/  @!P0 BRA `(.L_x_12) ;  /* 0x00000000000c8947 */ /* 0x000fea0003800000 */
[----:B01----:R-:W0:Y:S02]  /*0e20*/  LDC.64 R4, c[0x0][0x590] ;  /* 0x00016400ff047b82 */ /* 0x003e240000000a00 */
[----:B0-----:R1:W5:Y:S01]  /*0e30*/  LDG.E R144, desc[UR40][R4.64] ;  /* 0x0000002804907981 */ /* 0x001362000c1e1900 */
[----:B------:R-:W-:Y:S05]  /*0e40*/  BRA `(.L_x_11) ;  /* 0x0000000000087947 */ /* 0x000fea0003800000 */
.L_x_12:
[----:B------:R-:W-:Y:S02]  /*0e50*/  ULDC UR4, c[0x0][0x584] ;  /* 0x0001610000047ab9 */ /* 0x000fe40000000800 */
[----:B------:R-:W-:-:S07]  /*0e60*/  IMAD.U32 R144, RZ, RZ, UR4 ;  /* 0x00000004ff907e24 */ /* 0x000fce000f8e00ff */
.L_x_11:
[----:B------:R-:W-:-:S13]  /*0e70*/  LOP3.LUT P0, RZ, R0, 0xff, RZ, 0xc0, !PT ;  /* 0x000000ff00ff7812 */ /* 0x000fda000780c0ff */
[----:B------:R-:W-:Y:S05]  /*0e80*/  @!P0 EXIT ;  /* 0x000000000000894d */ /* 0x000fea0003800000 */
[----:B------:R-:W-:Y:S01]  /*0e90*/  ULDC UR4, c[0x0][0x28c] ;  /* 0x0000a30000047ab9 */ /* 0x000fe20000000800 */
[----:B------:R-:W-:Y:S01]  /*0ea0*/  LOP3.LUT R162, R19, 0x1, RZ, 0xfc, !PT ;  /* 0x0000000113a27812 */ /* 0x000fe200078efcff */
[----:B------:R-:W-:Y:S01]  /*0eb0*/  UIADD3 UR4, UR4, 0x3f, URZ ;  /* 0x0000003f04047890 */ /* 0x000fe2000fffe03f */
[----:B------:R-:W-:Y:S01]  /*0ec0*/  UMOV UR36, URZ ;  /* 0x0000003f00247c82 */ /* 0x000fe20008000000 */
[----:B------:R-:W-:Y:S02]  /*0ed0*/  UMOV UR37, URZ ;  /* 0x0000003f00257c82 */ /* 0x000fe40008000000 */
[----:B------:R-:W-:-:S04]  /*0ee0*/  USHF.R.S32.HI UR5, URZ, 0x1f, UR4 ;  /* 0x0000001f3f057899 */ /* 0x000fc80008011404 */
[----:B------:R-:W-:-:S04]  /*0ef0*/  ULEA.HI UR5, UR5, UR4, URZ, 0x6 ;  /* 0x0000000405057291 */ /* 0x000fc8000f8f303f */
[----:B------:R-:W-:-:S12]  /*0f00*/  USHF.R.S32.HI UR38, URZ, 0x6, UR5 ;  /* 0x000000063f267899 */ /* 0x000fd80008011405 */
.L_x_264:
[----:B------:R-:W-:Y:S01]  /*0f10*/  LOP3.LUT R0, R18, 0x80, RZ, 0xc0, !PT ;  /* 0x0000008012007812 */ /* 0x000fe200078ec0ff */
[----:B------:R-:W2:Y:S01]  /*0f20*/  S2UR UR6, SR_CgaCtaId ;  /* 0x00000000000679c3 */ /* 0x000ea20000008800 */
[----:B------:R-:W-:Y:S02]  /*0f30*/  UMOV UR39, 0x400 ;  /* 0x0000040000277882 */ /* 0x000fe40000000000 */
[----:B------:R-:W-:-:S06]  /*0f40*/  SHF.R.U32.HI R0, RZ, 0x7, R0 ;  /* 0x00000007ff007819 */ /* 0x000fcc0000011600 */
[----:B---3--:R-:W3:Y:S01]  /*0f50*/  SHFL.IDX PT, R0, R0, RZ, 0x1f ;  /* 0x00001fff00007589 */ /* 0x008ee200000e0000 */
[----:B--2---:R-:W-:Y:S01]  /*0f60*/  ULEA UR39, UR6, UR39, 0x18 ;  /* 0x0000002706277291 */ /* 0x004fe2000f8ec03f */
[----:B---3--:R-:W-:-:S13]  /*0f70*/  R2UR UR4, R0 ;  /* 0x00000000000472ca */ /* 0x008fda00000e0000 */
[----:B------:R-:W-:-:S04]  /*0f80*/  ULEA.HI UR5, UR4, UR4, URZ, 0x1 ;  /* 0x0000000404057291 */ /* 0x000fc8000f8f083f */
[----:B------:R-:W-:-:S04]  /*0f90*/  ULOP3.LUT UR5, UR5, 0x7fffe, URZ, 0xc0, !UPT ;  /* 0x0007fffe05057892 */ /* 0x000fc8000f8ec03f */
[----:B------:R-:W-:-:S03]  /*0fa0*/  UIADD3 UR5, UR4, -UR5, URZ ;  /* 0x8000000504057290 */ /* 0x000fc6000fffe03f */
[----:B------:R-:W-:Y:S01]  /*0fb0*/  ULDC UR4, c[0x0][0x28c] ;  /* 0x0000a30000047ab9 */ /* 0x000fe20000000800 */
[----:B------:R-:W-:Y:S01]  /*0fc0*/  ULEA UR5, UR5, UR39, 0xd ;  /* 0x0000002705057291 */ /* 0x000fe2000f8e683f */
[----:B------:R-:W-:-:S03]  /*0fd0*/  ISETP.LT.AND P0, PT, RZ, UR4, PT ;  /* 0x00000004ff007c0c */ /* 0x000fc6000bf01270 */
[----:B------:R-:W-:-:S04]  /*0fe0*/  UIADD3 UR5, UR5, 0x100, URZ ;  /* 0x0000010005057890 */ /* 0x000fc8000fffe03f */
[----:B------:R-:W-:-:S04]  /*0ff0*/  USHF.R.U32.HI UR5, URZ, 0x4, UR5 ;  /* 0x000000043f057899 */ /* 0x000fc80008011605 */
[----:B------:R-:W-:Y:S02]  /*1000*/  ULOP3.LUT UR42, UR5, 0x3fff, URZ, 0xc0, !UPT ;  /* 0x00003fff052a7892 */ /* 0x000fe4000f8ec03f */
[----:B01--45:R-:W-:Y:S10]  /*1010*/  @P0 BRA `(.L_x_13) ;  /* 0x0000000000400947 */ /* 0x033ff40003800000 */
[----:B------:R-:W-:Y:S01]  /*1020*/  MOV R0, 0x0 ;  /* 0x0000000000007802 */ /* 0x000fe20000000f00 */
[----:B------:R-:W-:Y:S01]  /*1030*/  ULDC.64 UR4, c[0x4][0x68] ;  /* 0x01001a0000047ab9 */ /* 0x000fe20000000a00 */
[----:B------:R-:W-:Y:S01]  /*1040*/  ULDC.64 UR6, c[0x4][0x8] ;  /* 0x0100020000067ab9 */ /* 0x000fe20000000a00 */
[----:B01----:R-:W-:Y:S01]  /*1050*/  MOV R4, UR4 ;  /* 0x0000000400047c02 */ /* 0x003fe20008000f00 */
[----:B------:R0:W1:Y:S01]  /*1060*/  LDC.64 R14, c[0x4][R0] ;  /* 0x01000000000e7b82 */ /* 0x0000620000000a00 */
[----:B------:R-:W-:Y:S01]  /*1070*/  IMAD.U32 R5, RZ, RZ, UR5 ;  /* 0x00000005ff057e24 */ /* 0x000fe2000f8e00ff */
[----:B------:R-:W-:Y:S01]  /*1080*/  ULDC.64 UR4, c[0x4][0x70] ;  /* 0x01001c0000047ab9 */ /* 0x000fe20000000a00 */
[----:B------:R-:W-:Y:S02]  /*1090*/  IMAD.U32 R10, RZ, RZ, UR6 ;  /* 0x00000006ff0a7e24 */ /* 0x000fe4000f8e00ff */
[----:B------:R-:W-:Y:S02]  /*10a0*/  IMAD.U32 R6, RZ, RZ, UR4 ;  /* 0x00000004ff067e24 */ /* 0x000fe4000f8e00ff */
[----:B------:R-:W-:-:S02]  /*10b0*/  IMAD.U32 R7, RZ, RZ, UR5 ;  /* 0x00000005ff077e24 */ /* 0x000fc4000f8e00ff */
[----:B------:R-:W-:Y:S02]  /*10c0*/  IMAD.U32 R11, RZ, RZ, UR7 ;  /* 0x00000007ff0b7e24 */ /* 0x000fe4000f8e00ff */
[----:B------:R-:W-:Y:S02]  /*10d0*/  IMAD.MOV.U32 R8, RZ, RZ, 0x1e1 ;  /* 0x000001e1ff087424 */ /* 0x000fe400078e00ff */
[----:B------:R-:W-:Y:S02]  /*10e0*/  IMAD.MOV.U32 R12, RZ, RZ, 0x1 ;  /* 0x00000001ff0c7424 */ /* 0x000fe400078e00ff */
[----:B0-----:R-:W-:-:S07]  /*10f0*/  IMAD.MOV.U32 R13, RZ, RZ, RZ ;  /* 0x000000ffff0d7224 */ /* 0x001fce00078e00ff */
[----:B------:R-:W-:-:S07]  /*1100*/  LEPC R20, `(.L_x_13) ;  /* 0x000000001014794e */ /* 0x000fce0000000000 */
[----:B-1---5:R-:W-:Y:S05]  /*1110*/  CALL.ABS.NOINC R14 ;  /* 0x000000000e007343 */ /* 0x022fea0003c00000 */
.L_x_13:
[----:B------:R-:W-:-:S13]  /*1120*/  ISETP.NE.AND P0, PT, R162, 0x3, PT ;  /* 0x00000003a200780c */ /* 0x000fda0003f05270 */
[----:B------:R-:W-:Y:S05]  /*1130*/  @!P0 BRA `(.L_x_14) ;  /* 0x0000000000048947 */ /* 0x000fea0003800000 */
[----:B------:R-:W-:Y:S01]  /*1140*/  BPT.TRAP 0x1 ;  /* 0x000000040000795c */ /* 0x000fe20000300000 */
.L_x_14:
[----:B------:R-:W-:Y:S02]  /*1150*/  IMAD.U32 R3, RZ, RZ, UR37 ;  /* 0x00000025ff037e24 */ /* 0x000fe4000f8e00ff */
[----:B------:R-:W-:-:S03]  /*1160*/  IMAD.U32 R0, RZ, RZ, UR36 ;  /* 0x00000024ff007e24 */ /* 0x000fc6000f8e00ff */
[----:B------:R-:W-:Y:S02]  /*1170*/  LEA R3, R3, UR39, 0x3 ;  /* 0x0000002703037c11 */ /* 0x000fe4000f8e18ff */
[----:B------:R-:W-:-:S04]  /*1180*/  SHF.L.U32 R0, R0, 0x1f, RZ ;  /* 0x0000001f00007819 */ /* 0x000fc800000006ff */
[----:B------:R2:W3:Y:S01]  /*1190*/  SYNCS.PHASECHK.TRANS64.TRYWAIT P1, [R3+URZ], R0 ;  /* 0x00000000030075a7 */ /* 0x0004e2000802017f */
[----:B------:R-:W-:Y:S05]  /*11a0*/  @!P0 BRA `(.L_x_15) ;  /* 0x0000000000048947 */ /* 0x000fea0003800000 */
[----:B------:R-:W-:Y:S01]  /*11b0*/  BPT.TRAP 0x1 ;  /* 0x000000040000795c */ /* 0x000fe20000300000 */
.L_x_15:
[----:B---3--:R-:W-:Y:S05]  /*11c0*/  @P1 BRA `(.L_x_16) ;  /* 0x0000000000081947 */ /* 0x008fea0003800000 */
[----:B------:R-:W3:Y:S02]  /*11d0*/  SYNCS.PHASECHK.TRANS64.TRYWAIT P1, [R3+URZ], R0 ;  /* 0x00000000030075a7 */ /* 0x000ee4000802017f */
[----:B---3--:R-:W-:Y:S05]  /*11e0*/  @!P1 BRA `(.L_x_17) ;  /* 0x000000c800f89947 */ /* 0x008fea0003800000 */
.L_x_16:
[----:B------:R-:W-:-:S04]  /*11f0*/  UISETP.LT.AND UP0, UPT, UR38, 0x1, UPT ;  /* 0x000000012600788c */ /* 0x000fc8000bf01270 */
[----:B------:R-:W-:-:S06]  /*1200*/  USEL UR4, UR38, 0x1, UP0 ;  /* 0x0000000126047887 */ /* 0x000fcc0008000000 */
[----:B--23--:R-:W-:Y:S01]  /*1210*/  IMAD.U32 R0, RZ, RZ, UR4 ;  /* 0x00000004ff007e24 */ /* 0x00cfe2000f8e00ff */
[----:B------:R-:W-:Y:S05]  /*1220*/  WARPSYNC.ALL ;  /* 0x0000000000007948 */ /* 0x000fea0003800000 */
[----:B------:R-:W-:-:S04]  /*1230*/  IADD3 R0, -R0, UR38, RZ ;  /* 0x0000002600007c10 */ /* 0x000fc8000fffe1ff */
[----:B------:R-:W-:Y:S01]  /*1240*/  ISETP.GE.AND P1, PT, R0, 0x1, PT ;  /* 0x000000010000780c */ /* 0x000fe20003f26270 */
[----:B------:R-:W-:Y:S01]  /*1250*/  UIADD3 UR4, UR39, 0x24100, URZ ;  /* 0x0002410027047890 */ /* 0x000fe2000fffe03f */
[----:B------:R-:W-:Y:S01]  /*1260*/  WARPGROUP.ARRIVE ;  /* 0x00000000000079c5 */ /* 0x000fe20000000000 */
[----:B------:R-:W-:Y:S01]  /*1270*/  UMOV UR17, 0x40000040 ;  /* 0x4000004000117882 */ /* 0x000fe20000000000 */
[----:B------:R-:W-:Y:S01]  /*1280*/  UMOV UR19, 0x40000040 ;  /* 0x4000004000137882 */ /* 0x000fe20000000000 */
[----:B------:R-:W-:Y:S02]  /*1290*/  USHF.R.U32.HI UR5, URZ, 0x4, UR4 ;  /* 0x000000043f057899 */ /* 0x000fe40008011604 */
[----:B------:R-:W-:Y:S02]  /*12a0*/  ULOP3.LUT UR4, UR42, 0x10000, URZ, 0xfc, !UPT ;  /* 0x000100002a047892 */ /* 0x000fe4000f8efc3f */
[----:B------:R-:W-:Y:S02]  /*12b0*/  ULOP3.LUT UR5, UR5, 0x3fff, URZ, 0xc0, !UPT ;  /* 0x00003fff05057892 */ /* 0x000fe4000f8ec03f */
[----:B------:R-:W-:-:S02]  /*12c0*/  UIMAD UR6, UR37, 0xc00, UR4 ;  /* 0x00000c00250678a4 */ /* 0x000fc4000f8e0204 */
[----:B------:R-:W-:Y:S01]  /*12d0*/  ULOP3.LUT UR5, UR5, 0x10000, URZ, 0xfc, !UPT ;  /* 0x0001000005057892 */ /* 0x000fe2000f8efc3f */
[----:B------:R-:W-:Y:S01]  /*12e0*/  UMOV UR25, UR17 ;  /* 0x0000001100197c82 */ /* 0x000fe20008000000 */
[----:B------:R-:W-:Y:S02]  /*12f0*/  UMOV UR27, 0x40000040 ;  /* 0x40000040001b7882 */ /* 0x000fe40000000000 */
[----:B------:R-:W-:Y:S01]  /*1300*/  UIMAD UR28, UR37, 0x280, UR5 ;  /* 0x00000280251c78a4 */ /* 0x000fe2000f8e0205 */
[----:B------:R-:W-:Y:S01]  /*1310*/  UMOV UR16, UR6 ;  /* 0x0000000600107c82 */ /* 0x000fe20008000000 */
[----:B------:R-:W-:Y:S02]  /*1320*/  UMOV UR21, UR17 ;  /* 0x0000001100157c82 */ /* 0x000fe40008000000 */
[----:B------:R-:W-:Y:S01]  /*1330*/  UIADD3 UR26, UR28, 0x80, URZ ;  /* 0x000000801c1a7890 */ /* 0x000fe2000fffe03f */
[----:B------:R-:W-:Y:S02]  /*1340*/  UMOV UR24, UR16 ;  /* 0x0000001000187c82 */ /* 0x000fe40008000000 */
[----:B------:R-:W-:Y:S01]  /*1350*/  UMOV UR18, UR28 ;  /* 0x0000001c00127c82 */ /* 0x000fe20008000000 */
[----:B------:R-:W-:Y:S01]  /*1360*/  UIADD3 UR22, UR28, 0x100, URZ ;  /* 0x000001001c167890 */ /* 0x000fe2000fffe03f */
[----:B------:R-:W-:Y:S01]  /*1370*/  HGMMA.64x16x16.F32.BF16 R136, gdesc[UR16], RZ, !UPT, gsb0 ;  /* 0x00200000108879f0 */ /* 0x000fe2000c0018ff */
[----:B------:R-:W-:Y:S01]  /*1380*/  UMOV UR20, UR16 ;  /* 0x0000001000147c82 */ /* 0x000fe20008000000 */
[----:B------:R-:W-:Y:S01]  /*1390*/  UMOV UR23, 0x40000040 ;  /* 0x4000004000177882 */ /* 0x000fe20000000000 */
[----:B------:R-:W-:Y:S01]  /*13a0*/  UIADD3 UR14, UR28, 0x180, URZ ;  /* 0x000001801c0e7890 */ /* 0x000fe2000fffe03f */
[----:B------:R-:W-:Y:S01]  /*13b0*/  UMOV UR12, UR16 ;  /* 0x00000010000c7c82 */ /* 0x000fe20008000000 */
[----:B------:R-:W-:Y:S01]  /*13c0*/  UMOV UR13, UR17 ;  /* 0x00000011000d7c82 */ /* 0x000fe20008000000 */
[----:B------:R-:W-:Y:S01]  /*13d0*/  UMOV UR15, 0x40000040 ;  /* 0x40000040000f7882 */ /* 0x000fe20000000000 */
[----:B------:R-:W-:Y:S01]  /*13e0*/  UIADD3 UR10, UR28, 0x200, URZ ;  /* 0x000002001c0a7890 */ /* 0x000fe2000fffe03f */
[----:B------:R-:W-:Y:S01]  /*13f0*/  UMOV UR8, UR16 ;  /* 0x0000001000087c82 */ /* 0x000fe20008000000 */
[----:B------:R-:W-:Y:S01]  /*1400*/  UMOV UR9, UR17 ;  /* 0x0000001100097c82 */ /* 0x000fe20008000000 */
[----:B------:R-:W-:Y:S01]  /*1410*/  UMOV UR11, 0x40000040 ;  /* 0x40000040000b7882 */ /* 0x000fe20000000000 */
[----:B------:R-:W-:Y:S01]  /*1420*/  UIADD3 UR7, UR6, 0x400, URZ ;  /* 0x0000040006077890 */ /* 0x000fe2000fffe03f */
[----:B------:R-:W-:-:S02]  /*1430*/  WARPGROUP.DEPBAR.LE gsb0, 0x0 ;  /* 0x00008000000079c5 */ /* 0x000fc40000010000 */
[----:B------:R-:W-:-:S06]  /*1440*/  WARPGROUP.ARRIVE ;  /* 0x00000000000079c5 */ /* 0x000fcc0000000000 */
[----:B------:R-:W-:Y:S03]  /*1450*/  HGMMA.64x16x16.F32.BF16 R112, gdesc[UR24], RZ, !UPT, gsb0 ;  /* 0x00200000187079f0 */ /* 0x000fe6000c0018ff */
[----:B------:R-:W-:Y:S02]  /*1460*/  WARPGROUP.DEPBAR.LE gsb0, 0x0 ;  /* 0x00008000000079c5 */ /* 0x000fe40000010000 */
[----:B------:R-:W-:-:S06]  /*1470*/  WARPGROUP.ARRIVE ;  /* 0x00000000000079c5 */ /* 0x000fcc0000000000 */
[----:B------:R-:W-:Y:S03]  /*1480*/  HGMMA.64x16x16.F32.BF16 R88, gdesc[UR20], RZ, !UPT, gsb0 ;  /* 0x00200000145879f0 */ /* 0x000fe6000c0018ff */
[----:B------:R-:W-:Y:S02]  /*1490*/  WARPGROUP.DEPBAR.LE gsb0, 0x0 ;  /* 0x00008000000079c5 */ /* 0x000fe40000010000 */
[----:B------:R-:W-:-:S06]  /*14a0*/  WARPGROUP.ARRIVE ;  /* 0x00000000000079c5 */ /* 0x000fcc0000000000 */
[----:B------:R-:W-:Y:S03]  /*14b0*/  HGMMA.64x16x16.F32.BF16 R64, gdesc[UR12], RZ, !UPT, gsb0 ;  /* 0x002000000c4079f0 */ /* 0x000fe6000c0018ff */
[----:B------:R-:W-:Y:S02]  /*14c0*/  WARPGROUP.DEPBAR.LE gsb0, 0x0 ;  /* 0x00008000000079c5 */ /* 0x000fe40000010000 */
[----:B------:R-:W-:-:S06]  /*14d0*/  WARPGROUP.ARRIVE ;  /* 0x00000000000079c5 */ /* 0x000fcc0000000000 */
[----:B------:R-:W-:Y:S01]  /*14e0*/  HGMMA.64x16x16.F32.BF16 R40, gdesc[UR8], RZ, !UPT, gsb0 ;  /* 0x00200000082879f0 */ /* 0x000fe2000c0018ff */
[----:B------:R-:W-:Y:S01]  /*14f0*/  UMOV UR8, UR7 ;  /* 0x0000000700087c82 */ /* 0x000fe20008000000 */
[----:B------:R-:W-:Y:S01]  /*1500*/  UMOV UR9, 0x40000040 ;  /* 0x4000004000097882 */ /* 0x000fe20000000000 */
[----:B------:R-:W-:Y:S01]  /*1510*/  UMOV UR12, UR8 ;  /* 0x00000008000c7c82 */ /* 0x000fe20008000000 */
[----:B------:R-:W-:Y:S01]  /*1520*/  UMOV UR13, UR9 ;  /* 0x00000009000d7c82 */ /* 0x000fe20008000000 */
[----:B------:R-:W-:Y:S01]  /*1530*/  UMOV UR20, UR8 ;  /* 0x0000000800147c82 */ /* 0x000fe20008000000 */
[----:B------:R-:W-:Y:S01]  /*1540*/  UMOV UR21, UR9 ;  /* 0x0000000900157c82 */ /* 0x000fe20008000000 */
[----:B------:R-:W-:Y:S01]  /*1550*/  UMOV UR24, UR8 ;  /* 0x0000000800187c82 */ /* 0x000fe20008000000 */
[----:B------:R-:W-:Y:S01]  /*1560*/  UMOV UR25, UR9 ;  /* 0x0000000900197c82 */ /* 0x000fe20008000000 */
[----:B------:R-:W-:Y:S01]  /*1570*/  UMOV UR16, UR8 ;  /* 0x0000000800107c82 */ /* 0x000fe20008000000 */
[----:B------:R-:W-:Y:S01]  /*1580*/  UMOV UR17, UR9 ;  /* 0x0000000900117c82 */ /* 0x000fe20008000000 */
        /* <DEDUP_REMOVED lines=10> */
[----:B------:R-:W-:Y:S01]  /*1630*/  UIADD3 UR20, UR6, 0x2, URZ ;  /* 0x0000000206147890 */ /* 0x000fe2000fffe03f */
[----:B------:R-:W-:Y:S01]  /*1640*/  UMOV UR21, 0x40000040 ;  /* 0x4000004000157882 */ /* 0x000fe20000000000 */
        /* <DEDUP_REMOVED lines=17> */
[----:B------:R-:W-:Y:S01]  /*1760*/  HGMMA.64x16x16.F32.BF16 R120, gdesc[UR16], RZ, !UPT, gsb0 ;  /* 0x00200000107879f0 */ /* 0x000fe2000c0018ff */
[----:B------:R-:W-:Y:S01]  /*1770*/  UMOV UR18, UR22 ;  /* 0x0000001600127c82 */ /* 0x000fe20008000000 */
[----:B------:R-:W-:Y:S01]  /*1780*/  UMOV UR19, UR23 ;  /* 0x0000001700137c82 */ /* 0x000fe20008000000 */
[----:B------:R-:W-:Y:S01]  /*1790*/  UIADD3 UR22, UR28, 0x2, URZ ;  /* 0x000000021c167890 */ /* 0x000fe2000fffe03f */
[----:B------:R-:W-:Y:S01]  /*17a0*/  UMOV UR23, 0x40000040 ;  /* 0x4000004000177882 */ /* 0x000fe20000000000 */
[----:B------:R-:W-:Y:S02]  /*17b0*/  WARPGROUP.DEPBAR.LE gsb0, 0x0 ;  /* 0x00008000000079c5 */ /* 0x000fe40000010000 */
[----:B------:R-:W-:-:S06]  /*17c0*/  WARPGROUP.ARRIVE ;  /* 0x00000000000079c5 */ /* 0x000fcc0000000000 */
[----:B------:R-:W-:Y:S01]  /*17d0*/  HGMMA.64x16x16.F32.BF16 R96, gdesc[UR24], RZ, !UPT, gsb0 ;  /* 0x00200000186079f0 */ /* 0x000fe2000c0018ff */
[----:B------:R-:W-:Y:S01]  /*17e0*/  UIADD3 UR26, UR28, 0x82, URZ ;  /* 0x000000821c1a7890 */ /* 0x000fe2000fffe03f */
[----:B------:R-:W-:Y:S01]  /*17f0*/  UMOV UR24, UR20 ;  /* 0x0000001400187c82 */ /* 0x000fe20008000000 */
[----:B------:R-:W-:Y:S01]  /*1800*/  UMOV UR25, UR21 ;  /* 0x0000001500197c82 */ /* 0x000fe20008000000 */
        /* <DEDUP_REMOVED lines=24> */
[----:B------:R-:W-:Y:S03]  /*1990*/  HGMMA.64x16x16.F32.BF16 R136, gdesc[UR20], R136, gsb0 ;  /* 0x00200000148879f0 */ /* 0x000fe60008001888 */
        /* <DEDUP_REMOVED lines=11> */
[----:B------:R-:W-:Y:S01]  /*1a50*/  HGMMA.64x16x16.F32.BF16 R40, gdesc[UR8], R40, gsb0 ;  /* 0x00200000082879f0 */ /* 0x000fe20008001828 */
        /* <DEDUP_REMOVED lines=13> */
[----:B------:R-:W-:Y:S01]  /*1b30*/  HGMMA.64x16x16.F32.BF16 R32, gdesc[UR8], R32, gsb0 ;  /* 0x00200000082079f0 */ /* 0x000fe20008001820 */
[----:B------:R-:W-:Y:S02]  /*1b40*/  UMOV UR9, 0x40000040 ;  /* 0x4000004000097882 */ /* 0x000fe40000000000 */
[----:B------:R-:W-:Y:S02]  /*1b50*/  WARPGROUP.DEPBAR.LE gsb0, 0x0 ;  /* 0x00008000000079c5 */ /* 0x000fe40000010000 */
[----:B------:R-:W-:-:S06]  /*1b60*/  WARPGROUP.ARRIVE ;  /* 0x00000000000079c5 */ /* 0x000fcc0000000000 */
[----:B------:R-:W-:Y:S01]  /*1b70*/  HGMMA.64x16x16.F32.BF16 R56, gdesc[UR12], R56, gsb0 ;  /* 0x002000000c3879f0 */ /* 0x000fe20008001838 */
[----:B------:R-:W-:-:S07]  /*1b80*/  UIADD3 UR12, UR6, 0x4, URZ ;  /* 0x00000004060c7890 */ /* 0x000fce000fffe03f */
[----:B------:R-:W-:Y:S01]  /*1b90*/  UMOV UR8, UR12 ;  /* 0x0000000c00087c82 */ /* 0x000fe20008000000 */
[----:B------:R-:W-:Y:S02]  /*1ba0*/  WARPGROUP.DEPBAR.LE gsb0, 0x0 ;  /* 0x00008000000079c5 */ /* 0x000fe40000010000 */
[----:B------:R-:W-:-:S06]  /*1bb0*/  WARPGROUP.ARRIVE ;  /* 0x00000000000079c5 */ /* 0x000fcc0000000000 */
[----:B------:R-:W-:Y:S03]  /*1bc0*/  HGMMA.64x16x16.F32.BF16 R80, gdesc[UR16], R80, gsb0 ;  /* 0x00200000105079f0 */ /* 0x000fe60008001850 */
[----:B------:R-:W-:Y:S02]  /*1bd0*/  WARPGROUP.DEPBAR.LE gsb0, 0x0 ;  /* 0x00008000000079c5 */ /* 0x000fe40000010000 */
[----:B------:R-:W-:-:S06]  /*1be0*/  WARPGROUP.ARRIVE ;  /* 0x00000000000079c5 */ /* 0x000fcc0000000000 */
[----:B------:R-:W-:Y:S01]  /*1bf0*/  HGMMA.64x16x16.F32.BF16 R104, gdesc[UR24], R104, gsb0 ;  /* 0x00200000186879f0 */ /* 0x000fe20008001868 */
[----:B------:R-:W-:Y:S01]  /*1c00*/  UMOV UR24, UR8 ;  /* 0x0000000800187c82 */ /* 0x000fe20008000000 */
[----:B------:R-:W-:Y:S01]  /*1c10*/  UMOV UR25, UR9 ;  /* 0x0000000900197c82 */ /* 0x000fe20008000000 */
        /* <DEDUP_REMOVED lines=9> */
[----:B------:R-:W-:Y:S01]  /*1cb0*/  UIADD3 UR7, UR28, 0x4, URZ ;  /* 0x000000041c077890 */ /* 0x000fe2000fffe03f */
[----:B------:R-:W-:Y:S02]  /*1cc0*/  WARPGROUP.DEPBAR.LE gsb0, 0x0 ;  /* 0x00008000000079c5 */ /* 0x000fe40000010000 */
[----:B------:R-:W-:-:S06]  /*1cd0*/  WARPGROUP.ARRIVE ;  /* 0x00000000000079c5 */ /* 0x000fcc0000000000 */
[----:B------:R-:W-:Y:S01]  /*1ce0*/  HGMMA.64x16x16.F32.BF16 R120, gdesc[UR20], R120, gsb0 ;  /* 0x00200000147879f0 */ /* 0x000fe20008001878 */
[----:B------:R-:W-:Y:S01]  /*1cf0*/  UMOV UR22, UR26 ;  /* 0x0000001a00167c82 */ /* 0x000fe20008000000 */
[----:B------:R-:W-:Y:S01]  /*1d00*/  UMOV UR23, UR27 ;  /* 0x0000001b00177c82 */ /* 0x000fe20008000000 */
[----:B------:R-:W-:Y:S01]  /*1d10*/  UIADD3 UR26, UR28, 0x184, URZ ;  /* 0x000001841c1a7890 */ /* 0x000fe2000fffe03f */
[----:B------:R-:W-:Y:S01]  /*1d20*/  UMOV UR27, 0x40000040 ;  /* 0x40000040001b7882 */ /* 0x000fe20000000000 */
[----:B------:R-:W-:Y:S02]  /*1d30*/  WARPGROUP.DEPBAR.LE gsb0, 0x0 ;  /* 0x00008000000079c5 */ /* 0x000fe40000010000 */
[----:B------:R-:W-:-:S06]  /*1d40*/  WARPGROUP.ARRIVE ;  /* 0x00000000000079c5 */ /* 0x000fcc0000000000 */
[----:B------:R-:W-:Y:S01]  /*1d50*/  HGMMA.64x16x16.F32.BF16 R96, gdesc[UR20], R96, gsb0 ;  /* 0x00200000146079f0 */ /* 0x000fe20008001860 */
[----:B------:R-:W-:Y:S01]  /*1d60*/  UMOV UR22, UR10 ;  /* 0x0000000a00167c82 */ /* 0x000fe20008000000 */
[----:B------:R-:W-:Y:S01]  /*1d70*/  UMOV UR23, UR11 ;  /* 0x0000000b00177c82 */ /* 0x000fe20008000000 */
[----:B------:R-:W-:Y:S01]  /*1d80*/  UMOV UR10, UR7 ;  /* 0x00000007000a7c82 */ /* 0x000fe20008000000 */
[----:B------:R-:W-:Y:S01]  /*1d90*/  UMOV UR11, 0x40000040 ;  /* 0x40000040000b7882 */ /* 0x000fe20000000000 */
[----:B------:R-:W-:Y:S01]  /*1da0*/  UIADD3 UR7, UR6, 0x404, URZ ;  /* 0x0000040406077890 */ /* 0x000fe2000fffe03f */
[----:B------:R-:W-:Y:S02]  /*1db0*/  WARPGROUP.DEPBAR.LE gsb0, 0x0 ;  /* 0x00008000000079c5 */ /* 0x000fe40000010000 */
[----:B------:R-:W-:-:S06]  /*1dc0*/  WARPGROUP.ARRIVE ;  /* 0x00000000000079c5 */ /* 0x000fcc0000000000 */
[----:B------:R-:W-:Y:S01]  /*1dd0*/  HGMMA.64x16x16.F32.BF16 R72, gdesc[UR16], R72, gsb0 ;  /* 0x00200000104879f0 */ /* 0x000fe20008001848 */
[----:B------:R-:W-:Y:S01]  /*1de0*/  UIADD3 UR18, UR28, 0x84, URZ ;  /* 0x000000841c127890 */ /* 0x000fe2000fffe03f */
[----:B------:R-:W-:Y:S01]  /*1df0*/  UMOV UR16, UR8 ;  /* 0x0000000800107c82 */ /* 0x000fe20008000000 */
[----:B------:R-:W-:Y:S01]  /*1e00*/  UMOV UR17, UR9 ;  /* 0x0000000900117c82 */ /* 0x000fe20008000000 */
[----:B------:R-:W-:Y:S01]  /*1e10*/  UMOV UR19, 0x40000040 ;  /* 0x4000004000137882 */ /* 0x000fe20000000000 */
        /* <DEDUP_REMOVED lines=46> */
[----:B------:R-:W-:Y:S03]  /*2100*/  HGMMA.64x16x16.F32.BF16 R56, gdesc[UR24], R56, gsb0 ;  /* 0x00200000183879f0 */ /* 0x000fe60008001838 */
        /* <DEDUP_REMOVED lines=23> */
[----:B------:R-:W-:Y:S01]  /*2280*/  UMOV UR10, UR22 ;  /* 0x00000016000a7c82 */ /* 0x000fe20008000000 */
[----:B------:R-:W-:Y:S01]  /*2290*/  UMOV UR11, UR23 ;  /* 0x00000017000b7c82 */ /* 0x000fe20008000000 */
[----:B------:R-:W-:Y:S01]  /*22a0*/  UMOV UR22, UR7 ;  /* 0x0000000700167c82 */ /* 0x000fe20008000000 */
[----:B------:R-:W-:Y:S01]  /*22b0*/  UMOV UR23, 0x40000040 ;  /* 0x4000004000177882 */ /* 0x000fe20000000000 */
[----:B------:R-:W-:Y:S02]  /*22c0*/  UIADD3 UR7, UR6, 0x406, URZ ;  /* 0x0000040606077890 */ /* 0x000fe4000fffe03f */
        /* <DEDUP_REMOVED lines=54> */
[----:B------:R-:W-:-:S02]  /*2630*/  WARPGROUP.DEPBAR.LE gsb0, 0x0 ;  /* 0x00008000000079c5 */ /* 0x000fc40000010000 */
        /* <DEDUP_REMOVED lines=22> */
[----:B------:R-:W-:Y:S02]  /*27a0*/  WARPGROUP.DEPBAR.LE gsb0, 0x0 ;  /* 0x00008000000079c5 */ /* 0x000fe40000010000 */
[----:B------:R-:W-:-:S06]  /*27b0*/  WARPGROUP.ARRIVE ;  /* 0x00000000000079c5 */ /* 0x000fcc0000000000 */
[----:B------:R-:W-:Y:S01]  /*27c0*/  HGMMA.64x16x16.F32.BF16 R120, gdesc[UR20], R120, gsb0 ;  /* 0x00200000147879f0 */ /* 0x000fe20008001878 */
[----:B------:R-:W-:Y:S01]  /*27d0*/  UMOV UR22, UR26 ;  /* 0x0000001a00167c82 */ /* 0x000fe20008000000 */
[----:B------:R-:W-:Y:S01]  /*27e0*/  UMOV UR23, UR27 ;  /* 0x0000001b00177c82 */ /* 0x000fe20008000000 */
        /* <DEDUP_REMOVED lines=13> */
[----:B------:R-:W-:Y:S05]  /*28c0*/  @!P1 BRA `(.L_x_18) ;  /* 0x0000001800289947 */ /* 0x000fea0003800000 */
[----:B------:R-:W-:Y:S01]  /*28d0*/  UIADD3 UR7, UR37, 0x1, URZ ;  /* 0x0000000125077890 */ /* 0x000fe2000fffe03f */
[----:B------:R-:W-:-:S03]  /*28e0*/  IMAD.MOV.U32 R3, RZ, RZ, R0 ;  /* 0x000000ffff037224 */ /* 0x000fc600078e0000 */
[----:B------:R-:W-:-:S04]  /*28f0*/  UISETP.NE.AND UP0, UPT, UR7, 0x3, UPT ;  /* 0x000000030700788c */ /* 0x000fc8000bf05270 */
[----:B------:R-:W-:Y:S02]  /*2900*/  USEL UR6, URZ, 0x1, UP0 ;  /* 0x000000013f067887 */ /* 0x000fe40008000000 */
[----:B------:R-:W-:Y:S02]  /*2910*/  USEL UR7, UR7, URZ, UP0 ;  /* 0x0000003f07077287 */ /* 0x000fe40008000000 */
[----:B------:R-:W-:-:S06]  /*2920*/  ULOP3.LUT UR6, UR36, UR6, URZ, 0x3c, !UPT ;  /* 0x0000000624067292 */ /* 0x000fcc000f8e3c3f */
[----:B------:R-:W-:Y:S01]  /*2930*/  IMAD.U32 R6, RZ, RZ, UR6 ;  /* 0x00000006ff067e24 */ /* 0x000fe2000f8e00ff */
[----:B------:R-:W-:-:S06]  /*2940*/  UMOV UR6, UR37 ;  /* 0x0000002500067c82 */ /* 0x000fcc0008000000 */
.L_x_25:
[----:B------:R-:W-:Y:S05]  /*2950*/  @!P0 BRA `(.L_x_19) ;  /* 0x0000000000048947 */ /* 0x000fea0003800000 */
[----:B------:R-:W-:Y:S01]  /*2960*/  BPT.TRAP 0x1 ;  /* 0x000000040000795c */ /* 0x000fe20000300000 */
.L_x_19:
[----:B------:R-:W-:Y:S01]  /*2970*/  ULEA UR8, UR7, UR39, 0x3 ;  /* 0x0000002707087291 */ /* 0x000fe2000f8e183f */
[----:B01----:R-:W-:-:S08]  /*2980*/  SHF.L.U32 R4, R6, 0x1f, RZ ;  /* 0x0000001f06047819 */ /* 0x003fd000000006ff */
[----:B------:R0:W1:Y:S01]  /*2990*/  SYNCS.PHASECHK.TRANS64.TRYWAIT P1, [UR8], R4 ;  /* 0x00000004ff0075a7 */ /* 0x0000620008020148 */
[----:B------:R-:W-:Y:S05]  /*29a0*/  @!P0 BRA `(.L_x_20) ;  /* 0x0000000000048947 */ /* 0x000fea0003800000 */
[----:B------:R-:W-:Y:S01]  /*29b0*/  BPT.TRAP 0x1 ;  /* 0x000000040000795c */ /* 0x000fe20000300000 */
.L_x_20:
[----:B-1----:R-:W-:Y:S05]  /*29c0*/  @P1 BRA `(.L_x_21) ;  /* 0x0000000000081947 */ /* 0x002fea0003800000 */
[----:B------:R-:W1:Y:S02]  /*29d0*/  SYNCS.PHASECHK.TRANS64.TRYWAIT P1, [UR8], R4 ;  /* 0x00000004ff0075a7 */ /* 0x000e640008020148 */
[----:B-1----:R-:W-:Y:S05]  /*29e0*/  @!P1 BRA `(.L_x_22) ;  /* 0x000000b4000c9947 */ /* 0x002fea0003800000 */
.L_x_21:
[----:B------:R-:W-:Y:S01]  /*29f0*/  UIMAD UR8, UR7, 0xc00, UR4 ;  /* 0x00000c00070878a4 */ /* 0x000fe2000f8e0204 */
[----:B------:R-:W-:Y:S01]  /*2a00*/  WARPGROUP.ARRIVE ;  /* 0x00000000000079c5 */ /* 0x000fe20000000000 */
[----:B------:R-:W-:Y:S01]  /*2a10*/  UIMAD UR10, UR7, 0x280, UR5 ;  /* 0x00000280070a78a4 */ /* 0x000fe2000f8e0205 */
[----:B------:R-:W-:Y:S01]  /*2a20*/  UMOV UR9, 0x40000040 ;  /* 0x4000004000097882 */ /* 0x000fe20000000000 */
[----:B------:R-:W-:Y:S02]  /*2a30*/  UMOV UR11, 0x40000040 ;  /* 0x40000040000b7882 */ /* 0x000fe40000000000 */
[----:B------:R-:W-:Y:S01]  /*2a40*/  UIADD3 UR22, UR10, 0x80, URZ ;  /* 0x000000800a167890 */ /* 0x000fe2000fffe03f */
[----:B------:R-:W-:Y:S01]  /*2a50*/  UMOV UR20, UR8 ;  /* 0x0000000800147c82 */ /* 0x000fe20008000000 */
[----:B------:R-:W-:Y:S01]  /*2a60*/  UMOV UR21, UR9 ;  /* 0x0000000900157c82 */ /* 0x000fe20008000000 */
[----:B------:R-:W-:Y:S02]  /*2a70*/  UMOV UR23, 0x40000040 ;  /* 0x4000004000177882 */ /* 0x000fe40000000000 */
[----:B------:R-:W-:Y:S01]  /*2a80*/  HGMMA.64x16x16.F32.BF16 R136, gdesc[UR8], R136, gsb0 ;  /* 0x00200000088879f0 */ /* 0x000fe20008001888 */
        /* <DEDUP_REMOVED lines=12> */
[----:B------:R-:W-:Y:S01]  /*2b50*/  UMOV UR30, UR10 ;  /* 0x0000000a001e7c82 */ /* 0x000fe20008000000 */
[----:B------:R-:W-:Y:S01]  /*2b60*/  UMOV UR31, UR11 ;  /* 0x0000000b001f7c82 */ /* 0x000fe20008000000 */
[----:B------:R-:W-:Y:S01]  /*2b70*/  UIADD3 UR9, UR8, 0x800, URZ ;  /* 0x0000080008097890 */ /* 0x000fe2000fffe03f */
[----:B------:R-:W-:-:S02]  /*2b80*/  WARPGROUP.DEPBAR.LE gsb0, 0x0 ;  /* 0x00008000000079c5 */ /* 0x000fc40000010000 */
[----:B------:R-:W-:-:S06]  /*2b90*/  WARPGROUP.ARRIVE ;  /* 0x00000000000079c5 */ /* 0x000fcc0000000000 */
[----:B------:R-:W-:Y:S03]  /*2ba0*/  HGMMA.64x16x16.F32.BF16 R112, gdesc[UR20], R112, gsb0 ;  /* 0x00200000147079f0 */ /* 0x000fe60008001870 */
[----:B------:R-:W-:Y:S02]  /*2bb0*/  WARPGROUP.DEPBAR.LE gsb0, 0x0 ;  /* 0x00008000000079c5 */ /* 0x000fe40000010000 */
[----:B------:R-:W-:-:S06]  /*2bc0*/  WARPGROUP.ARRIVE ;  /* 0x00000000000079c5 */ /* 0x000fcc0000000000 */
[----:B------:R-:W-:Y:S01]  /*2bd0*/  HGMMA.64x16x16.F32.BF16 R88, gdesc[UR16], R88, gsb0 ;  /* 0x00200000105879f0 */ /* 0x000fe20008001858 */
[----:B------:R-:W-:Y:S02]  /*2be0*/  UIADD3 UR16, UR8, 0x400, URZ ;  /* 0x0000040008107890 */ /* 0x000fe4000fffe03f */
        /* <DEDUP_REMOVED lines=43> */
[----:B------:R-:W-:-:S02]  /*2ea0*/  UIADD3 UR9, UR8, 0x2, URZ ;  /* 0x0000000208097890 */ /* 0x000fc4000fffe03f */
[----:B------:R-:W-:Y:S01]  /*2eb0*/  UIADD3 UR11, UR10, 0x2, URZ ;  /* 0x000000020a0b7890 */ /* 0x000fe2000fffe03f */
[----:B------:R-:W-:Y:S02]  /*2ec0*/  WARPGROUP.DEPBAR.LE gsb0, 0x0 ;  /* 0x00008000000079c5 */ /* 0x000fe40000010000 */
[----:B------:R-:W-:-:S06]  /*2ed0*/  WARPGROUP.ARRIVE ;  /* 0x00000000000079c5 */ /* 0x000fcc0000000000 */
[----:B------:R-:W-:Y:S01]  /*2ee0*/  HGMMA.64x16x16.F32.BF16 R120, gdesc[UR28], R120, gsb0 ;  /* 0x002000001c7879f0 */ /* 0x000fe20008001878 */
[----:B------:R-:W-:Y:S01]  /*2ef0*/  UIADD3 UR30, UR10, 0x202, URZ ;  /* 0x000002020a1e7890 */ /* 0x000fe2000fffe03f */
[----:B------:R-:W-:Y:S01]  /*2f00*/  UMOV UR31, 0x40000040 ;  /* 0x40000040001f7882 */ /* 0x000fe20000000000 */
        /* <DEDUP_REMOVED lines=18> */
[----:B------:R-:W-:Y:S01]  /*3030*/  UMOV UR24, UR9 ;  /* 0x0000000900187c82 */ /* 0x000fe20008000000 */
[----:B------:R-:W-:Y:S01]  /*3040*/  UMOV UR25, 0x40000040 ;  /* 0x4000004000197882 */ /* 0x000fe20000000000 */
        /* <DEDUP_REMOVED lines=160> */
[----:B------:R-:W-:Y:S02]  /*3a50*/  UIADD3 UR20, UR8, 0x6, URZ ;  /* 0x0000000608147890 */ /* 0x000fe4000fffe03f */
[----:B------:R-:W-:Y:S01]  /*3a60*/  UIADD3 UR22, UR10, 0x6, URZ ;  /* 0x000000060a167890 */ /* 0x000fe2000fffe03f */
[----:B------:R-:W-:Y:S01]  /*3a70*/  UMOV UR21, 0x40000040 ;  /* 0x4000004000157882 */ /* 0x000fe20000000000 */
[----:B------:R-:W-:Y:S01]  /*3a80*/  UMOV UR23, 0x40000040 ;  /* 0x4000004000177882 */ /* 0x000fe20000000000 */
[----:B------:R-:W-:Y:S02]  /*3a90*/  UMOV UR29, UR21 ;  /* 0x00000015001d7c82 */ /* 0x000fe40008000000 */
[----:B------:R-:W-:Y:S01]  /*3aa0*/  UMOV UR28, UR20 ;  /* 0x00000014001c7c82 */ /* 0x000fe20008000000 */
[----:B------:R-:W-:Y:S01]  /*3ab0*/  UIADD3 UR8, UR8, 0x806, URZ ;  /* 0x0000080608087890 */ /* 0x000fe2000fffe03f */
[----:B------:R-:W-:-:S02]  /*3ac0*/  WARPGROUP.DEPBAR.LE gsb0, 0x0 ;  /* 0x00008000000079c5 */ /* 0x000fc40000010000 */
        /* <DEDUP_REMOVED lines=87> */
[----:B------:R-:W-:Y:S01]  /*4040*/  BPT.TRAP 0x1 ;  /* 0x000000040000795c */ /* 0x000fe20000300000 */
.L_x_23:
[----:B------:R-:W-:Y:S01]  /*4050*/  ULEA UR8, UR6, UR39, 0x3 ;  /* 0x0000002706087291 */ /* 0x000fe2000f8e183f */
[----:B------:R-:W-:-:S03]  /*4060*/  ISETP.GT.U32.AND P1, PT, R19, 0x1, PT ;  /* 0x000000011300780c */ /* 0x000fc60003f24070 */
[----:B------:R-:W-:-:S04]  /*4070*/  UIADD3 UR8, UR8, 0x18, URZ ;  /* 0x0000001808087890 */ /* 0x000fc8000fffe03f */
[----:B------:R-:W-:-:S09]  /*4080*/  UPRMT UR8, URZ, 0x654, UR8 ;  /* 0x000006543f087896 */ /* 0x000fd20008000008 */
[----:B------:R-:W-:Y:S01]  /*4090*/  SYNCS.ARRIVE.TRANS64.RED.A1T0 RZ, [UR8], RZ ;  /* 0x000000ffffff79a7 */ /* 0x000fe20008100408 */
[----:B------:R-:W-:Y:S05]  /*40a0*/  @P1 BRA `(.L_x_24) ;  /* 0x0000000000041947 */ /* 0x000fea0003800000 */
[----:B------:R-:W-:Y:S01]  /*40b0*/  BPT.TRAP 0x1 ;  /* 0x000000040000795c */ /* 0x000fe20000300000 */
.L_x_24:
[----:B------:R-:W-:Y:S01]  /*40c0*/  UIADD3 UR7, UR7, 0x1, URZ ;  /* 0x0000000107077890 */ /* 0x000fe2000fffe03f */
[C---:B------:R-:W-:Y:S01]  /*40d0*/  ISETP.GT.AND P1, PT, R3.reuse, 0x1, PT ;  /* 0x000000010300780c */ /* 0x040fe20003f24270 */
[----:B------:R-:W-:Y:S01]  /*40e0*/  UIADD3 UR6, UR6, 0x1, URZ ;  /* 0x0000000106067890 */ /* 0x000fe2000fffe03f */
[----:B------:R-:W-:Y:S01]  /*40f0*/  VIADD R3, R3, 0xffffffff ;  /* 0xffffffff03037836 */ /* 0x000fe20000000000 */
[----:B------:R-:W-:Y:S02]  /*4100*/  UISETP.NE.AND UP0, UPT, UR7, 0x3, UPT ;  /* 0x000000030700788c */ /* 0x000fe4000bf05270 */
[----:B------:R-:W-:Y:S02]  /*4110*/  UISETP.NE.AND UP1, UPT, UR6, 0x3, UPT ;  /* 0x000000030600788c */ /* 0x000fe4000bf25270 */
[----:B------:R-:W-:Y:S02]  /*4120*/  USEL UR8, URZ, 0x1, UP0 ;  /* 0x000000013f087887 */ /* 0x000fe40008000000 */
[----:B------:R-:W-:-:S02]  /*4130*/  USEL UR7, UR7, URZ, UP0 ;  /* 0x0000003f07077287 */ /* 0x000fc40008000000 */
[----:B------:R-:W-:Y:S02]  /*4140*/  USEL UR6, UR6, URZ, UP1 ;  /* 0x0000003f06067287 */ /* 0x000fe40008800000 */
[----:B------:R-:W-:Y:S01]  /*4150*/  LOP3.LUT R6, R6, UR8, RZ, 0x3c, !PT ;  /* 0x0000000806067c12 */ /* 0x000fe2000f8e3cff */
[----:B------:R-:W-:Y:S09]  /*4160*/  @P1 BRA `(.L_x_25) ;  /* 0xffffffe400f81947 */ /* 0x000ff2000383ffff */
.L_x_18:
[----:B------:R-:W2:Y:S02]  /*4170*/  LDC R3, c[0x0][0x28c] ;  /* 0x0000a300ff037b82 */ /* 0x000ea40000000800 */
[----:B--2---:R-:W-:-:S13]  /*4180*/  ISETP.GE.AND P1, PT, R3, 0x1, PT ;  /* 0x000000010300780c */ /* 0x004fda0003f26270 */
[----:B------:R-:W-:Y:S05]  /*4190*/  @!P1 BRA `(.L_x_26) ;  /* 0x0000000000349947 */ /* 0x000fea0003800000 */
[----:B------:R-:W-:Y:S05]  /*41a0*/  @!P0 BRA `(.L_x_27) ;  /* 0x0000000000048947 */ /* 0x000fea0003800000 */
[----:B------:R-:W-:Y:S01]  /*41b0*/  BPT.TRAP 0x1 ;  /* 0x000000040000795c */ /* 0x000fe20000300000 */
.L_x_27:
[----:B------:R-:W-:Y:S01]  /*41c0*/  VIADD R0, R0, UR37 ;  /* 0x0000002500007c36 */ /* 0x000fe20008000000 */
[----:B------:R-:W-:-:S03]  /*41d0*/  ISETP.GT.U32.AND P0, PT, R19, 0x1, PT ;  /* 0x000000011300780c */ /* 0x000fc60003f04070 */
[----:B01----:R-:W-:-:S05]  /*41e0*/  IMAD.WIDE.U32 R4, R0, -0x55555555, RZ ;  /* 0xaaaaaaab00047825 */ /* 0x003fca00078e00ff */
[----:B------:R-:W-:-:S05]  /*41f0*/  SHF.R.U32.HI R5, RZ, 0x1, R5 ;  /* 0x00000001ff057819 */ /* 0x000fca0000011605 */
[----:B------:R-:W-:-:S05]  /*4200*/  IMAD R0, R5, -0x3, R0 ;  /* 0xfffffffd05007824 */ /* 0x000fca00078e0200 */
[----:B------:R-:W-:-:S04]  /*4210*/  LEA R0, R0, UR39, 0x3 ;  /* 0x0000002700007c11 */ /* 0x000fc8000f8e18ff */
[----:B------:R-:W-:-:S04]  /*4220*/  IADD3 R0, R0, 0x18, RZ ;  /* 0x0000001800007810 */ /* 0x000fc80007ffe0ff */
[----:B------:R-:W-:-:S04]  /*4230*/  PRMT R0, RZ, 0x654, R0 ;  /* 0x00000654ff007816 */ /* 0x000fc80000000000 */
[----:B------:R2:W-:Y:S01]  /*4240*/  SYNCS.ARRIVE.TRANS64.RED.A1T0 RZ, [R0+URZ], RZ ;  /* 0x000000ff00ff79a7 */ /* 0x0005e2000810043f */
[----:B------:R-:W-:Y:S05]  /*4250*/  @P0 BRA `(.L_x_26) ;  /* 0x0000000000040947 */ /* 0x000fea0003800000 */
[----:B------:R-:W-:Y:S01]  /*4260*/  BPT.TRAP 0x1 ;  /* 0x000000040000795c */ /* 0x000fe20000300000 */
.L_x_26:
[----:B------:R-:W3:Y:S01]  /*4270*/  LDC R8, c[0x0][0x288] ;  /* 0x0000a200ff087b82 */ /* 0x000ee20000000800 */
[----:B--2---:R-:W-:Y:S01]  /*4280*/  LOP3.LUT R0, R22, 0x1, RZ, 0xc0, !PT ;  /* 0x0000000116007812 */ /* 0x004fe200078ec0ff */
[----:B------:R-:W-:Y:S01]  /*4290*/  IMAD R7, R147, 0x50, RZ ;  /* 0x0000005093077824 */ /* 0x000fe200078e02ff */
[----:B------:R-:W-:Y:S01]  /*42a0*/  SHF.R.U32.HI R3, RZ, 0x2, R18 ;  /* 0x00000002ff037819 */ /* 0x000fe20000011612 */
[----:B------:R-:W-:Y:S01]  /*42b0*/  UIADD3 UR37, UR38, UR37, URZ ;  /* 0x0000002526257290 */ /* 0x000fe2000fffe03f */
[----:B01----:R-:W-:Y:S01]  /*42c0*/  LOP3.LUT R4, R18, 0x60, RZ, 0xc0, !PT ;  /* 0x0000006012047812 */ /* 0x003fe200078ec0ff */
[----:B------:R-:W-:Y:S01]  /*42d0*/  IMAD.SHL.U32 R10, R0, 0x40, RZ ;  /* 0x00000040000a7824 */ /* 0x000fe200078e00ff */
[----:B------:R-:W-:Y:S01]  /*42e0*/  LOP3.LUT R3, R3, 0x7, RZ, 0xc0, !PT ;  /* 0x0000000703037812 */ /* 0x000fe200078ec0ff */
[----:B------:R-:W-:Y:S01]  /*42f0*/  UISETP.GT.U32.AND UP0, UPT, UR37, 0x2, UPT ;  /* 0x000000022500788c */ /* 0x000fe2000bf04070 */
[----:B------:R-:W-:Y:S01]  /*4300*/  SHF.R.U32.HI R6, RZ, 0x1, R4 ;  /* 0x00000001ff067819 */ /* 0x000fe20000011604 */
[----:B------:R-:W-:Y:S01]  /*4310*/  IMAD.SHL.U32 R14, R18, 0x2, RZ ;  /* 0x00000002120e7824 */ /* 0x000fe200078e00ff */
[--C-:B------:R-:W-:Y:S01]  /*4320*/  LOP3.LUT R153, R10, 0x40, R3.reuse, 0xe2, !PT ;  /* 0x000000400a997812 */ /* 0x100fe200078ee203 */
[----:B------:R-:W-:Y:S01]  /*4330*/  ULDC UR7, c[0x0][0x284] ;  /* 0x0000a10000077ab9 */ /* 0x000fe20000000800 */
[----:B------:R-:W-:Y:S01]  /*4340*/  IADD3 R5, RZ, -R6, -R3 ;  /* 0x80000006ff057210 */ /* 0x000fe20007ffe803 */
[----:B------:R-:W-:Y:S01]  /*4350*/  IMAD R3, R146, 0x180, RZ ;  /* 0x0000018092037824 */ /* 0x000fe200078e02ff */
[----:B------:R-:W-:Y:S01]  /*4360*/  LOP3.LUT R4, R18, 0x3, RZ, 0xc0, !PT ;  /* 0x0000000312047812 */ /* 0x000fe200078ec0ff */
[----:B------:R-:W-:Y:S01]  /*4370*/  UISETP.LT.U32.AND UP0, UPT, UR38, 0x3, UP0 ;  /* 0x000000032600788c */ /* 0x000fe20008701070 */
[----:B------:R-:W-:Y:S01]  /*4380*/  SHF.R.S32.HI R21, RZ, 0x1f, R23 ;  /* 0x0000001fff157819 */ /* 0x000fe20000011417 */
[----:B------:R-:W-:Y:S01]  /*4390*/  UISETP.GE.U32.AND UP1, UPT, UR38, 0x3, UPT ;  /* 0x000000032600788c */ /* 0x000fe2000bf26070 */
[C---:B------:R-:W-:Y:S01]  /*43a0*/  LOP3.LUT R14, R7.reuse, 0x6, R14, 0xf8, !PT ;  /* 0x00000006070e7812 */ /* 0x040fe200078ef80e */
[----:B------:R-:W-:Y:S01]  /*43b0*/  IMAD R152, R0, -0x40, R5 ;  /* 0xffffffc000987824 */ /* 0x000fe200078e0205 */
[----:B------:R-:W-:Y:S01]  /*43c0*/  ULDC.64 UR8, c[0x0][0x5d0] ;  /* 0x0001740000087ab9 */ /* 0x000fe20000000a00 */
[----:B------:R-:W-:Y:S01]  /*43d0*/  UIMAD.WIDE.U32 UR4, UR37, -0x55555555, URZ ;  /* 0xaaaaaaab250478a5 */ /* 0x000fe2000f8e003f */
[----:B------:R-:W-:Y:S01]  /*43e0*/  SHF.R.S32.HI R15, RZ, 0x1f, R14 ;  /* 0x0000001fff0f7819 */ /* 0x000fe2000001140e */
[----:B------:R-:W-:Y:S01]  /*43f0*/  USEL UR6, URZ, 0x1, !UP0 ;  /* 0x000000013f067887 */ /* 0x000fe2000c000000 */
[----:B---3--:R-:W-:Y:S01]  /*4400*/  ISETP.GE.AND P0, PT, R7, R8, PT ;  /* 0x000000080700720c */ /* 0x008fe20003f06270 */
[----:B------:R-:W-:Y:S01]  /*4410*/  IMAD R0, R4, -0x2, R8 ;  /* 0xfffffffe04007824 */ /* 0x000fe200078e0208 */
[----:B------:R-:W-:Y:S01]  /*4420*/  USHF.R.U32.HI UR4, URZ, 0x1, UR5 ;  /* 0x000000013f047899 */ /* 0x000fe20008011605 */
[----:B------:R-:W-:Y:S01]  /*4430*/  IMAD R4, R21, UR8, RZ ;  /* 0x0000000815047c24 */ /* 0x000fe2000f8e02ff */
[C---:B------:R-:W-:Y:S01]  /*4440*/  ISETP.GE.OR P0, PT, R3.reuse, UR7, P0 ;  /* 0x0000000703007c0c */ /* 0x040fe20008706670 */
[----:B------:R-:W-:Y:S01]  /*4450*/  ULOP3.LUT UR36, UR36, UR6, URZ, 0x3c, !UPT ;  /* 0x0000000624247292 */ /* 0x000fe2000f8e3c3f */
[----:B------:R-:W-:Y:S01]  /*4460*/  IMAD.WIDE R146, R146, 0x180, RZ ;  /* 0x0000018092927825 */ /* 0x000fe200078e02ff */
[----:B------:R-:W-:Y:S01]  /*4470*/  UIMAD UR37, UR4, -0x3, UR37 ;  /* 0xfffffffd042578a4 */ /* 0x000fe2000f8e0225 */
[----:B------:R-:W-:Y:S01]  /*4480*/  IADD3 R152, -R3, UR7, R152 ;  /* 0x0000000703987c10 */ /* 0x000fe2000fffe198 */
[----:B------:R-:W-:Y:S01]  /*4490*/  @UP1 ULOP3.LUT UR36, UR36, 0x1, UR4, 0x78, !UPT ;  /* 0x0000000124241892 */ /* 0x000fe2000f8e7804 */
[C---:B------:R-:W-:Y:S01]  /*44a0*/  IMAD R9, R23.reuse, UR9, R4 ;  /* 0x0000000917097c24 */ /* 0x040fe2000f8e0204 */
[----:B------:R-:W-:Y:S01]  /*44b0*/  LOP3.LUT R153, R146, R153, R6, 0xfe, !PT ;  /* 0x0000009992997212 */ /* 0x000fe200078efe06 */
[----:B------:R-:W-:-:S04]  /*44c0*/  IMAD.WIDE.U32 R4, R23, UR8, R14 ;  /* 0x0000000817047c25 */ /* 0x000fc8000f8e000e */
[----:B------:R-:W-:Y:S02]  /*44d0*/  IMAD.IADD R3, R0, 0x1, -R7 ;  /* 0x0000000100037824 */ /* 0x000fe400078e0a07 */
[----:B------:R-:W-:Y:S02]  /*44e0*/  IMAD.IADD R5, R5, 0x1, R9 ;  /* 0x0000000105057824 */ /* 0x000fe400078e0209 */
[----:B------:R-:W-:Y:S01]  /*44f0*/  IMAD.MOV.U32 R0, RZ, RZ, -0x1 ;  /* 0xffffffffff007424 */ /* 0x000fe200078e00ff */
[----:B------:R-:W-:Y:S06]  /*4500*/  @P0 BRA `(.L_x_28) ;  /* 0x0000007c001c0947 */ /* 0x000fec0003800000 */
[----:B------:R-:W0:Y:S01]  /*4510*/  LDC.64 R12, c[0x0][0x5c8] ;  /* 0x00017200ff0c7b82 */ /* 0x000e220000000a00 */
[----:B-----5:R-:W-:Y:S01]  /*4520*/  FSETP.NEU.AND P1, PT, R144, RZ, PT ;  /* 0x000000ff9000720b */ /* 0x020fe20003f2d000 */
[----:B------:R-:W-:Y:S01]  /*4530*/  BSSY B0, `(.L_x_28) ;  /* 0x00007c4000007945 */ /* 0x000fe20003800000 */
[----:B------:R-:W-:-:S04]  /*4540*/  ISETP.GT.AND P4, PT, R152, RZ, PT ;  /* 0x000000ff9800720c */ /* 0x000fc80003f84270 */
[----:B------:R-:W-:Y:S01]  /*4550*/  ISETP.GT.AND P0, PT, R3, RZ, P4 ;  /* 0x000000ff0300720c */ /* 0x000fe20002704270 */
[-C--:B0-----:R-:W-:Y:S02]  /*4560*/  IMAD R6, R147, R12.reuse, RZ ;  /* 0x0000000c93067224 */ /* 0x081fe400078e02ff */
[----:B------:R-:W-:-:S04]  /*4570*/  IMAD.WIDE.U32 R158, R153, R12, R4 ;  /* 0x0000000c999e7225 */ /* 0x000fc800078e0004 */
[----:B------:R-:W-:-:S04]  /*4580*/  IMAD R5, R153, R13, R6 ;  /* 0x0000000d99057224 */ /* 0x000fc800078e0206 */
[----:B------:R-:W-:Y:S01]  /*4590*/  IMAD.IADD R161, R159, 0x1, R5 ;  /* 0x000000019fa17824 */ /* 0x000fe200078e0205 */
[----:B------:R-:W-:Y:S06]  /*45a0*/  @!P1 BRA `(.L_x_29) ;  /* 0x0000005800649947 */ /* 0x000fec0003800000 */
[----:B------:R-:W0:Y:S01]  /*45b0*/  LDC.64 R150, c[0x0][0x5b8] ;  /* 0x00016e00ff967b82 */ /* 0x000e220000000a00 */
[----:B------:R-:W-:-:S07]  /*45c0*/  ULDC.64 UR4, c[0x0][0x5c0] ;  /* 0x0001700000047ab9 */ /* 0x000fce0000000a00 */
[----:B------:R-:W1:Y:S08]  /*45d0*/  LDC.64 R148, c[0x0][0x5b0] ;  /* 0x00016c00ff947b82 */ /* 0x000e700000000a00 */
[----:B------:R-:W2:Y:S01]  /*45e0*/  LDC.64 R10, c[0x0][0x5a8] ;  /* 0x00016a00ff0a7b82 */ /* 0x000ea20000000a00 */
[-C--:B0-----:R-:W-:Y:S02]  /*45f0*/  IMAD R4, R21, R150.reuse, RZ ;  /* 0x0000009615047224 */ /* 0x081fe400078e02ff */
[----:B------:R-:W-:-:S04]  /*4600*/  IMAD.WIDE.U32 R154, R23, R150, R14 ;  /* 0x00000096179a7225 */ /* 0x000fc800078e000e */
[----:B------:R-:W-:Y:S02]  /*4610*/  IMAD R151, R23, R151, R4 ;  /* 0x0000009717977224 */ /* 0x000fe400078e0204 */
[-C--:B-1----:R-:W-:Y:S02]  /*4620*/  IMAD R146, R147, R148.reuse, RZ ;  /* 0x0000009493927224 */ /* 0x082fe400078e02ff */
[----:B------:R-:W-:Y:S02]  /*4630*/  IMAD.IADD R157, R155, 0x1, R151 ;  /* 0x000000019b9d7824 */ /* 0x000fe400078e0297 */
[----:B------:R-:W-:Y:S02]  /*4640*/  IMAD.MOV.U32 R156, RZ, RZ, R154 ;  /* 0x000000ffff9c7224 */ /* 0x000fe400078e009a */
[C---:B------:R-:W-:Y:S02]  /*4650*/  IMAD R159, R153.reuse, R149, R146 ;  /* 0x00000095999f7224 */ /* 0x040fe400078e0292 */
[----:B------:R-:W-:-:S04]  /*4660*/  IMAD.WIDE.U32 R4, R153, R148, R156 ;  /* 0x0000009499047225 */ /* 0x000fc800078e009c */
[----:B------:R-:W-:Y:S01]  /*4670*/  IMAD.IADD R5, R5, 0x1, R159 ;  /* 0x0000000105057824 */ /* 0x000fe200078e029f */
[----:B--2---:R-:W-:-:S04]  /*4680*/  LEA R8, P1, R4, R10, 0x1 ;  /* 0x0000000a04087211 */ /* 0x004fc800078208ff */
[----:B------:R-:W-:-:S05]  /*4690*/  LEA.HI.X R9, R4, R11, R5, 0x1, P1 ;  /* 0x0000000b04097211 */ /* 0x000fca00008f0c05 */
[----:B------:R-:W2:Y:S01]  /*46a0*/  @P0 LDG.E.LTC128B.U16 R160, desc[UR40][R8.64] ;  /* 0x0000002808a00981 */ /* 0x000ea2000c1e1520 */
[----:B------:R-:W-:Y:S01]  /*46b0*/  LEA R6, P1, R158, UR4, 0x1 ;  /* 0x000000049e067c11 */ /* 0x000fe2000f8208ff */
[----:B------:R-:W-:Y:S01]  /*46c0*/  IMAD.WIDE.U32 R4, R153, R148, R14 ;  /* 0x0000009499047225 */ /* 0x000fe200078e000e */
[----:B------:R-:W-:Y:S01]  /*46d0*/  BSSY B1, `(.L_x_30) ;  /* 0x0000011000017945 */ /* 0x000fe20003800000 */
[C---:B------:R-:W-:Y:S02]  /*46e0*/  SHF.L.U64.HI R147, R148.reuse, 0x3, R149 ;  /* 0x0000000394937819 */ /* 0x040fe40000010295 */
[----:B------:R-:W-:Y:S02]  /*46f0*/  IMAD.IADD R5, R159, 0x1, R5 ;  /* 0x000000019f057824 */ /* 0x000fe400078e0205 */
[----:B------:R-:W-:Y:S02]  /*4700*/  IMAD.SHL.U32 R146, R148, 0x8, RZ ;  /* 0x0000000894927824 */ /* 0x000fe400078e00ff */
[----:B------:R-:W-:-:S04]  /*4710*/  IMAD.WIDE.U32 R20, R23, R150, R4 ;  /* 0x0000009617147225 */ /* 0x000fc800078e0004 */
[----:B------:R-:W-:Y:S01]  /*4720*/  IMAD.IADD R5, R151, 0x1, R21 ;  /* 0x0000000197057824 */ /* 0x000fe200078e0215 */
[----:B------:R-:W-:-:S04]  /*4730*/  LEA R4, P2, R20, R10, 0x1 ;  /* 0x0000000a14047211 */ /* 0x000fc800078408ff */
[----:B------:R-:W-:Y:S01]  /*4740*/  LEA.HI.X R5, R20, R11, R5, 0x1, P2 ;  /* 0x0000000b14057211 */ /* 0x000fe200010f0c05 */
[----:B--2---:R-:W-:-:S04]  /*4750*/  IMAD.U32 R7, R160, 0x10000, RZ ;  /* 0x00010000a0077824 */ /* 0x004fc800078e00ff */
[----:B------:R-:W-:-:S04]  /*4760*/  FMUL R7, R7, R144 ;  /* 0x0000009007077220 */ /* 0x000fc80000400000 */
[----:B------:R-:W-:-:S05]  /*4770*/  FFMA R7, R136, R145, R7 ;  /* 0x0000009188077223 */ /* 0x000fca0000000007 */
[----:B------:R-:W-:Y:S02]  /*4780*/  F2FP.BF16.F32.PACK_AB R9, RZ, R7 ;  /* 0x00000007ff09723e */ /* 0x000fe400000010ff */
[----:B------:R-:W-:Y:S02]  /*4790*/  LEA.HI.X R7, R158, UR5, R161, 0x1, P1 ;  /* 0x000000059e077c11 */ /* 0x000fe400088f0ca1 */
[----:B------:R-:W-:-:S03]  /*47a0*/  ISETP.GT.AND P1, PT, R3, 0x1, P4 ;  /* 0x000000010300780c */ /* 0x000fc60002724270 */
[----:B------:R0:W-:Y:S10]  /*47b0*/  @P0 STG.E.U16 desc[UR40][R6.64], R9 ;  /* 0x0000000906000986 */ /* 0x0001f4000c101528 */
[----:B------:R-:W-:Y:S05]  /*47c0*/  @!P1 BRA `(.L_x_31) ;  /* 0x0000000000049947 */ /* 0x000fea0003800000 */
[----:B------:R1:W5:Y:S02]  /*47d0*/  LDG.E.LTC128B.U16 R160, desc[UR40][R4.64+0x2] ;  /* 0x0000022804a07981 */ /* 0x000364000c1e1520 */
.L_x_31:
[----:B------:R-:W-:Y:S05]  /*47e0*/  BSYNC B1 ;  /* 0x0000000000017941 */ /* 0x000fea0003800000 */
.L_x_30:
[----:B0----5:R-:W-:Y:S01]  /*47f0*/  IMAD.U32 R9, R160, 0x10000, RZ ;  /* 0x00010000a0097824 */ /* 0x021fe200078e00ff */
[----:B------:R-:W-:Y:S01]  /*4800*/  ISETP.GT.AND P3, PT, R152, 0x8, PT ;  /* 0x000000089800780c */ /* 0x000fe20003f64270 */
[----:B------:R-:W-:-:S04]  /*4810*/  IMAD.WIDE.U32 R164, R153, R148, R146 ;  /* 0x0000009499a47225 */ /* 0x000fc800078e0092 */
[----:B------:R-:W-:Y:S01]  /*4820*/  FMUL R8, R9, R144 ;  /* 0x0000009009087220 */ /* 0x000fe20000400000 */
[----:B------:R-:W-:Y:S01]  /*4830*/  ISETP.GT.AND P0, PT, R3, RZ, P3 ;  /* 0x000000ff0300720c */ /* 0x000fe20001f04270 */
[----:B------:R-:W-:Y:S01]  /*4840*/  IMAD.IADD R167, R159, 0x1, R165 ;  /* 0x000000019fa77824 */ /* 0x000fe200078e02a5 */
[----:B------:R-:W-:Y:S01]  /*4850*/  IADD3 R9, P2, R154, R164, RZ ;  /* 0x000000a49a097210 */ /* 0x000fe20007f5e0ff */
[----:B------:R-:W-:-:S03]  /*4860*/  FFMA R137, R137, R145, R8 ;  /* 0x0000009189897223 */ /* 0x000fc60000000008 */
[----:B------:R-:W-:Y:S02]  /*4870*/  IADD3.X R20, R167, R157, RZ, P2, !PT ;  /* 0x0000009da7147210 */ /* 0x000fe400017fe4ff */
[C---:B------:R-:W-:Y:S02]  /*4880*/  LEA R8, P2, R9.reuse, R10, 0x1 ;  /* 0x0000000a09087211 */ /* 0x040fe400078408ff */
[----:B------:R-:W-:Y:S02]  /*4890*/  F2FP.BF16.F32.PACK_AB R137, RZ, R137 ;  /* 0x00000089ff89723e */ /* 0x000fe400000010ff */
[----:B------:R-:W-:-:S03]  /*48a0*/  LEA.HI.X R9, R9, R11, R20, 0x1, P2 ;  /* 0x0000000b09097211 */ /* 0x000fc600010f0c14 */
[----:B------:R0:W-:Y:S04]  /*48b0*/  @P1 STG.E.U16 desc[UR40][R6.64+0x2], R137 ;  /* 0x0000028906001986 */ /* 0x0001e8000c101528 */
[----:B------:R2:W3:Y:S01]  /*48c0*/  @P0 LDG.E.LTC128B.U16 R160, desc[UR40][R8.64] ;  /* 0x0000002808a00981 */ /* 0x0004e2000c1e1520 */
[C---:B------:R-:W-:Y:S01]  /*48d0*/  IMAD.SHL.U32 R161, R12.reuse, 0x10, RZ ;  /* 0x000000100ca17824 */ /* 0x040fe200078e00ff */
[----:B------:R-:W-:Y:S01]  /*48e0*/  SHF.L.U64.HI R163, R12, 0x4, R13 ;  /* 0x000000040ca37819 */ /* 0x000fe2000001020d */
[----:B------:R-:W-:Y:S01]  /*48f0*/  BSSY B1, `(.L_x_32) ;  /* 0x0000011000017945 */ /* 0x000fe20003800000 */
[----:B------:R-:W-:Y:S02]  /*4900*/  IADD3 R136, P1, R14, R164, RZ ;  /* 0x000000a40e887210 */ /* 0x000fe40007f3e0ff */
[----:B------:R-:W-:-:S03]  /*4910*/  IADD3 R20, P2, R161, R6, RZ ;  /* 0x00000006a1147210 */ /* 0x000fc60007f5e0ff */
[----:B0-----:R-:W-:Y:S01]  /*4920*/  IMAD.X R137, R15, 0x1, R167, P1 ;  /* 0x000000010f897824 */ /* 0x001fe200008e06a7 */
[----:B------:R-:W-:Y:S01]  /*4930*/  ISETP.GT.AND P1, PT, R3, 0x1, P3 ;  /* 0x000000010300780c */ /* 0x000fe20001f24270 */
[----:B------:R-:W-:-:S04]  /*4940*/  IMAD.WIDE.U32 R136, R23, R150, R136 ;  /* 0x0000009617887225 */ /* 0x000fc800078e0088 */
[----:B------:R-:W-:Y:S01]  /*4950*/  IMAD.IADD R137, R151, 0x1, R137 ;  /* 0x0000000197897824 */ /* 0x000fe200078e0289 */
[----:B--2---:R-:W-:-:S04]  /*4960*/  LEA R8, P5, R136, R10, 0x1 ;  /* 0x0000000a88087211 */ /* 0x004fc800078a08ff */
[----:B------:R-:W-:Y:S01]  /*4970*/  LEA.HI.X R9, R136, R11, R137, 0x1, P5 ;  /* 0x0000000b88097211 */ /* 0x000fe200028f0c89 */
[----:B---3--:R-:W-:-:S04]  /*4980*/  IMAD.U32 R21, R160, 0x10000, RZ ;  /* 0x00010000a0157824 */ /* 0x008fc800078e00ff */
[----:B------:R-:W-:-:S04]  /*4990*/  FMUL R21, R21, R144 ;  /* 0x0000009015157220 */ /* 0x000fc80000400000 */
[----:B------:R-:W-:-:S05]  /*49a0*/  FFMA R21, R138, R145, R21 ;  /* 0x000000918a157223 */ /* 0x000fca0000000015 */
[----:B------:R-:W-:Y:S01]  /*49b0*/  F2FP.BF16.F32.PACK_AB R138, RZ, R21 ;  /* 0x00000015ff8a723e */ /* 0x000fe200000010ff */
[----:B------:R-:W-:-:S05]  /*49c0*/  IMAD.X R21, R163, 0x1, R7, P2 ;  /* 0x00000001a3157824 */ /* 0x000fca00010e0607 */
[----:B------:R0:W-:Y:S01]  /*49d0*/  @P0 STG.E.U16 desc[UR40][R20.64], R138 ;  /* 0x0000008a14000986 */ /* 0x0001e2000c101528 */
[----:B------:R-:W-:Y:S05]  /*49e0*/  @!P1 BRA `(.L_x_33) ;  /* 0x0000000000049947 */ /* 0x000fea0003800000 */
[----:B------:R2:W5:Y:S02]  /*49f0*/  LDG.E.LTC128B.U16 R160, desc[UR40][R8.64+0x2] ;  /* 0x0000022808a07981 */ /* 0x000564000c1e1520 */
.L_x_33:
[----:B------:R-:W-:Y:S05]  /*4a00*/  BSYNC B1 ;  /* 0x0000000000017941 */ /* 0x000fea0003800000 */
.L_x_32:
[----:B-----5:R-:W-:Y:S01]  /*4a10*/  IMAD.U32 R137, R160, 0x10000, RZ ;  /* 0x00010000a0897824 */ /* 0x020fe200078e00ff */
[----:B------:R-:W-:Y:S01]  /*4a20*/  ISETP.GT.AND P0, PT, R3, 0x8, P4 ;  /* 0x000000080300780c */ /* 0x000fe20002704270 */
[----:B------:R-:W-:Y:S02]  /*4a30*/  BSSY B1, `(.L_x_34) ;  /* 0x0000007000017945 */ /* 0x000fe40003800000 */
[----:B------:R-:W-:-:S04]  /*4a40*/  FMUL R136, R137, R144 ;  /* 0x0000009089887220 */ /* 0x000fc80000400000 */
[----:B------:R-:W-:-:S05]  /*4a50*/  FFMA R136, R139, R145, R136 ;  /* 0x000000918b887223 */ /* 0x000fca0000000088 */
[----:B------:R-:W-:-:S05]  /*4a60*/  F2FP.BF16.F32.PACK_AB R136, RZ, R136 ;  /* 0x00000088ff88723e */ /* 0x000fca00000010ff */
[----:B------:R3:W-:Y:S01]  /*4a70*/  @P1 STG.E.U16 desc[UR40][R20.64+0x2], R136 ;  /* 0x0000028814001986 */ /* 0x0007e2000c101528 */
[----:B------:R-:W-:Y:S05]  /*4a80*/  @!P0 BRA `(.L_x_35) ;  /* 0x0000000000048947 */ /* 0x000fea0003800000 */
[----:B------:R4:W5:Y:S02]  /*4a90*/  LDG.E.LTC128B.U16 R160, desc[UR40][R4.64+0x10] ;  /* 0x0000102804a07981 */ /* 0x000964000c1e1520 */
.L_x_35:
[----:B------:R-:W-:Y:S05]  /*4aa0*/  BSYNC B1 ;  /* 0x0000000000017941 */ /* 0x000fea0003800000 */
.L_x_34:
        /* <DEDUP_REMOVED lines=9> */
.L_x_37:
[----:B------:R-:W-:Y:S05]  /*4b40*/  BSYNC B1 ;  /* 0x0000000000017941 */ /* 0x000fea0003800000 */
.L_x_36:
[----:B0----5:R-:W-:Y:S01]  /*4b50*/  IMAD.U32 R137, R160, 0x10000, RZ ;  /* 0x00010000a0897824 */ /* 0x021fe200078e00ff */
[----:B------:R-:W-:Y:S01]  /*4b60*/  ISETP.GT.AND P0, PT, R3, 0x8, P3 ;  /* 0x000000080300780c */ /* 0x000fe20001f04270 */
[----:B------:R-:W-:Y:S02]  /*4b70*/  BSSY B1, `(.L_x_38) ;  /* 0x0000007000017945 */ /* 0x000fe40003800000 */
[----:B---3--:R-:W-:-:S04]  /*4b80*/  FMUL R136, R137, R144 ;  /* 0x0000009089887220 */ /* 0x008fc80000400000 */
[----:B------:R-:W-:-:S05]  /*4b90*/  FFMA R136, R141, R145, R136 ;  /* 0x000000918d887223 */ /* 0x000fca0000000088 */
[----:B------:R-:W-:-:S05]  /*4ba0*/  F2FP.BF16.F32.PACK_AB R136, RZ, R136 ;  /* 0x00000088ff88723e */ /* 0x000fca00000010ff */
[----:B------:R0:W-:Y:S01]  /*4bb0*/  @P1 STG.E.U16 desc[UR40][R6.64+0x12], R136 ;  /* 0x0000128806001986 */ /* 0x0001e2000c101528 */
[----:B------:R-:W-:Y:S05]  /*4bc0*/  @!P0 BRA `(.L_x_39) ;  /* 0x0000000000048947 */ /* 0x000fea0003800000 */
[----:B------:R3:W5:Y:S02]  /*4bd0*/  LDG.E.LTC128B.U16 R160, desc[UR40][R8.64+0x10] ;  /* 0x0000102808a07981 */ /* 0x000764000c1e1520 */
.L_x_39:
[----:B------:R-:W-:Y:S05]  /*4be0*/  BSYNC B1 ;  /* 0x0000000000017941 */ /* 0x000fea0003800000 */
.L_x_38:
        /* <DEDUP_REMOVED lines=9> */
.L_x_41:
[----:B------:R-:W-:Y:S05]  /*4c80*/  BSYNC B1 ;  /* 0x0000000000017941 */ /* 0x000fea0003800000 */
.L_x_40:
[----:B------:R-:W-:Y:S01]  /*4c90*/  IMAD.MOV.U32 R138, RZ, RZ, R164 ;  /* 0x000000ffff8a7224 */ /* 0x000fe200078e00a4 */
[----:B------:R-:W-:Y:S01]  /*4ca0*/  ISETP.GT.AND P2, PT, R152, 0x80, PT ;  /* 0x000000809800780c */ /* 0x000fe20003f44270 */
[----:B------:R-:W-:Y:S01]  /*4cb0*/  IMAD.MOV.U32 R139, RZ, RZ, R167 ;  /* 0x000000ffff8b7224 */ /* 0x000fe200078e00a7 */
[C---:B-----5:R-:W-:Y:S01]  /*4cc0*/  PRMT R172, R160.reuse, 0x7610, R172 ;  /* 0x00007610a0ac7816 */ /* 0x060fe200000000ac */
[----:B0-----:R-:W-:Y:S01]  /*4cd0*/  IMAD.U32 R137, R160, 0x10000, RZ ;  /* 0x00010000a0897824 */ /* 0x001fe200078e00ff */
[----:B------:R-:W-:Y:S01]  /*4ce0*/  ISETP.GT.AND P0, PT, R3, RZ, P2 ;  /* 0x000000ff0300720c */ /* 0x000fe20001704270 */
[----:B------:R-:W-:-:S04]  /*4cf0*/  IMAD.WIDE.U32 R138, R148, 0x78, R138 ;  /* 0x00000078948a7825 */ /* 0x000fc800078e008a */
[----:B------:R-:W-:Y:S01]  /*4d00*/  FMUL R136, R137, R144 ;  /* 0x0000009089887220 */ /* 0x000fe20000400000 */
[----:B------:R-:W-:Y:S01]  /*4d10*/  IMAD R149, R149, 0x78, RZ ;  /* 0x0000007895957824 */ /* 0x000fe200078e02ff */
[----:B------:R-:W-:Y:S02]  /*4d20*/  IADD3 R137, P5, R154, R138, RZ ;  /* 0x0000008a9a897210 */ /* 0x000fe40007fbe0ff */
[----:B------:R-:W-:Y:S01]  /*4d30*/  FFMA R143, R143, R145, R136 ;  /* 0x000000918f8f7223 */ /* 0x000fe20000000088 */
[----:B------:R-:W-:-:S04]  /*4d40*/  IMAD.IADD R175, R139, 0x1, R149 ;  /* 0x000000018baf7824 */ /* 0x000fc800078e0295 */
[----:B------:R-:W-:Y:S01]  /*4d50*/  F2FP.BF16.F32.PACK_AB R143, RZ, R143 ;  /* 0x0000008fff8f723e */ /* 0x000fe200000010ff */
[----:B------:R-:W-:Y:S01]  /*4d60*/  IMAD.X R140, R175, 0x1, R157, P5 ;  /* 0x00000001af8c7824 */ /* 0x000fe200028e069d */
[----:B------:R-:W-:-:S03]  /*4d70*/  LEA R136, P5, R137, R10, 0x1 ;  /* 0x0000000a89887211 */ /* 0x000fc600078a08ff */
[----:B------:R0:W-:Y:S01]  /*4d80*/  @P1 STG.E.U16 desc[UR40][R20.64+0x12], R143 ;  /* 0x0000128f14001986 */ /* 0x0001e2000c101528 */
[----:B------:R-:W-:-:S05]  /*4d90*/  LEA.HI.X R137, R137, R11, R140, 0x1, P5 ;  /* 0x0000000b89897211 */ /* 0x000fca00028f0c8c */
[----:B------:R1:W2:Y:S01]  /*4da0*/  @P0 LDG.E.LTC128B.U16 R172, desc[UR40][R136.64] ;  /* 0x0000002888ac0981 */ /* 0x0002a2000c1e1520 */
[----:B------:R-:W-:Y:S01]  /*4db0*/  IMAD.WIDE.U32 R164, R148, 0x78, R146 ;  /* 0x0000007894a47825 */ /* 0x000fe200078e0092 */
[----:B------:R-:W-:Y:S03]  /*4dc0*/  BSSY B1, `(.L_x_42) ;  /* 0x0000018000017945 */ /* 0x000fe60003800000 */
[----:B------:R-:W-:Y:S01]  /*4dd0*/  IMAD.MOV.U32 R170, RZ, RZ, R20 ;  /* 0x000000ffffaa7224 */ /* 0x000fe200078e0014 */
[----:B------:R-:W-:Y:S01]  /*4de0*/  MOV R142, R164 ;  /* 0x000000a4008e7202 */ /* 0x000fe20000000f00 */
[----:B0-----:R-:W-:Y:S02]  /*4df0*/  IMAD.IADD R143, R149, 0x1, R165 ;  /* 0x00000001958f7824 */ /* 0x001fe400078e02a5 */
[----:B------:R-:W-:Y:S02]  /*4e00*/  IMAD.MOV.U32 R171, RZ, RZ, R21 ;  /* 0x000000ffffab7224 */ /* 0x000fe400078e0015 */
[----:B------:R-:W-:-:S04]  /*4e10*/  IMAD.WIDE.U32 R140, R153, R148, R142 ;  /* 0x00000094998c7225 */ /* 0x000fc800078e008e */
[----:B------:R-:W-:Y:S01]  /*4e20*/  IMAD R169, R13, 0xf0, RZ ;  /* 0x000000f00da97824 */ /* 0x000fe200078e02ff */
[----:B------:R-:W-:Y:S01]  /*4e30*/  IADD3 R140, P1, R14, R140, RZ ;  /* 0x0000008c0e8c7210 */ /* 0x000fe20007f3e0ff */
[----:B------:R-:W-:-:S03]  /*4e40*/  IMAD.WIDE.U32 R170, R12, 0xf0, R170 ;  /* 0x000000f00caa7825 */ /* 0x000fc600078e00aa */
[----:B------:R-:W-:Y:S01]  /*4e50*/  IADD3.X R141, R15, R159, R141, P1, !PT ;  /* 0x0000009f0f8d7210 */ /* 0x000fe20000ffe48d */
[----:B------:R-:W-:Y:S01]  /*4e60*/  @P0 IMAD.MOV.U32 R166, RZ, RZ, R170 ;  /* 0x000000ffffa60224 */ /* 0x000fe200078e00aa */
[----:B------:R-:W-:Y:S01]  /*4e70*/  ISETP.GT.AND P1, PT, R3, 0x1, P2 ;  /* 0x000000010300780c */ /* 0x000fe20001724270 */
[----:B------:R-:W-:-:S03]  /*4e80*/  IMAD.WIDE.U32 R140, R23, R150, R140 ;  /* 0x00000096178c7225 */ /* 0x000fc600078e008c */
[----:B-1----:R-:W-:Y:S01]  /*4e90*/  LEA R136, P5, R140, R10, 0x1 ;  /* 0x0000000a8c887211 */ /* 0x002fe200078a08ff */
[----:B--2---:R-:W-:-:S04]  /*4ea0*/  IMAD.U32 R167, R172, 0x10000, RZ ;  /* 0x00010000aca77824 */ /* 0x004fc800078e00ff */
[----:B------:R-:W-:-:S04]  /*4eb0*/  FMUL R167, R167, R144 ;  /* 0x00000090a7a77220 */ /* 0x000fc80000400000 */
[----:B------:R-:W-:Y:S01]  /*4ec0*/  FFMA R167, R128, R145, R167 ;  /* 0x0000009180a77223 */ /* 0x000fe200000000a7 */
[----:B------:R-:W-:-:S04]  /*4ed0*/  IMAD.IADD R128, R151, 0x1, R141 ;  /* 0x0000000197807824 */ /* 0x000fc800078e028d */
[----:B------:R-:W-:Y:S01]  /*4ee0*/  F2FP.BF16.F32.PACK_AB R141, RZ, R167 ;  /* 0x000000a7ff8d723e */ /* 0x000fe200000010ff */
[----:B------:R-:W-:Y:S01]  /*4ef0*/  IMAD.IADD R167, R171, 0x1, R169 ;  /* 0x00000001aba77824 */ /* 0x000fe200078e02a9 */
[----:B------:R-:W-:-:S04]  /*4f00*/  LEA.HI.X R137, R140, R11, R128, 0x1, P5 ;  /* 0x0000000b8c897211 */ /* 0x000fc800028f0c80 */
[----:B------:R0:W-:Y:S01]  /*4f10*/  @P0 STG.E.U16 desc[UR40][R166.64], R141 ;  /* 0x0000008da6000986 */ /* 0x0001e2000c101528 */
[----:B------:R-:W-:Y:S05]  /*4f20*/  @!P1 BRA `(.L_x_43) ;  /* 0x0000000000049947 */ /* 0x000fea0003800000 */
[----:B------:R1:W5:Y:S02]  /*4f30*/  LDG.E.LTC128B.U16 R172, desc[UR40][R136.64+0x2] ;  /* 0x0000022888ac7981 */ /* 0x000364000c1e1520 */
.L_x_43:
[----:B------:R-:W-:Y:S05]  /*4f40*/  BSYNC B1 ;  /* 0x0000000000017941 */ /* 0x000fea0003800000 */
.L_x_42:
[----:B-----5:R-:W-:Y:S01]  /*4f50*/  IMAD.U32 R139, R172, 0x10000, RZ ;  /* 0x00010000ac8b7824 */ /* 0x020fe200078e00ff */
[----:B------:R-:W-:Y:S01]  /*4f60*/  IADD3 R176, P0, R146, R138, RZ ;  /* 0x0000008a92b07210 */ /* 0x000fe20007f1e0ff */
[C---:B------:R-:W-:Y:S01]  /*4f70*/  IMAD.SHL.U32 R173, R12.reuse, 0x200, RZ ;  /* 0x000002000cad7824 */ /* 0x040fe200078e00ff */
[----:B------:R-:W-:Y:S01]  /*4f80*/  SHF.L.U64.HI R171, R12, 0x9, R13 ;  /* 0x000000090cab7819 */ /* 0x000fe2000001020d */
[----:B------:R-:W-:Y:S01]  /*4f90*/  FMUL R128, R139, R144 ;  /* 0x000000908b807220 */ /* 0x000fe20000400000 */
[----:B------:R-:W-:Y:S01]  /*4fa0*/  ISETP.GT.AND P6, PT, R152, 0x88, PT ;  /* 0x000000889800780c */ /* 0x000fe20003fc4270 */
[----:B------:R-:W-:Y:S01]  /*4fb0*/  IMAD.X R177, R175, 0x1, R147, P0 ;  /* 0x00000001afb17824 */ /* 0x000fe200000e0693 */
[----:B------:R-:W-:Y:S01]  /*4fc0*/  IADD3 R138, P0, P5, R161, R6, R173 ;  /* 0x00000006a18a7210 */ /* 0x000fe20007d1e0ad */
[----:B------:R-:W-:Y:S01]  /*4fd0*/  FFMA R139, R129, R145, R128 ;  /* 0x00000091818b7223 */ /* 0x000fe20000000080 */
[----:B------:R-:W-:Y:S01]  /*4fe0*/  IMAD.WIDE.U32 R128, R12, 0xf0, R20 ;  /* 0x000000f00c807825 */ /* 0x000fe200078e0014 */
[----:B------:R-:W-:Y:S03]  /*4ff0*/  BSSY B1, `(.L_x_44) ;  /* 0x0000016000017945 */ /* 0x000fe60003800000 */
[----:B------:R-:W-:Y:S01]  /*5000*/  F2FP.BF16.F32.PACK_AB R139, RZ, R139 ;  /* 0x0000008bff8b723e */ /* 0x000fe200000010ff */
[----:B0-----:R-:W-:-:S02]  /*5010*/  IMAD.IADD R141, R169, 0x1, R129 ;  /* 0x00000001a98d7824 */ /* 0x001fc400078e0281 */
[----:B------:R-:W-:Y:S01]  /*5020*/  @P1 IMAD.MOV.U32 R140, RZ, RZ, R128 ;  /* 0x000000ffff8c1224 */ /* 0x000fe200078e0080 */
[----:B------:R-:W-:Y:S01]  /*5030*/  PRMT R178, R139, 0x7610, R178 ;  /* 0x000076108bb27816 */ /* 0x000fe200000000b2 */
[----:B------:R-:W-:Y:S01]  /*5040*/  IMAD.WIDE.U32 R168, R148, 0x78, R176 ;  /* 0x0000007894a87825 */ /* 0x000fe200078e00b0 */
[----:B------:R-:W-:Y:S02]  /*5050*/  IADD3.X R139, R163, R7, R171, P0, P5 ;  /* 0x00000007a38b7210 */ /* 0x000fe400007ea4ab */
[----:B------:R-:W-:Y:S01]  /*5060*/  IADD3 R165, P0, R176, R154, RZ ;  /* 0x0000009ab0a57210 */ /* 0x000fe20007f1e0ff */
[----:B------:R0:W-:Y:S01]  /*5070*/  @P1 STG.E.U16 desc[UR40][R140.64+0x2], R178 ;  /* 0x000002b28c001986 */ /* 0x0001e2000c101528 */
[----:B------:R-:W-:Y:S01]  /*5080*/  IMAD.IADD R175, R149, 0x1, R169 ;  /* 0x0000000195af7824 */ /* 0x000fe200078e02a9 */
[----:B------:R-:W-:Y:S02]  /*5090*/  IADD3 R158, P1, P5, R154, R168, R146 ;  /* 0x000000a89a9e7210 */ /* 0x000fe40007d3e092 */
[----:B------:R-:W-:Y:S01]  /*50a0*/  IMAD.X R174, R177, 0x1, R157, P0 ;  /* 0x00000001b1ae7824 */ /* 0x000fe200000e069d */
[----:B------:R-:W-:-:S02]  /*50b0*/  IADD3 R164, P0, R146, R164, RZ ;  /* 0x000000a492a47210 */ /* 0x000fc40007f1e0ff */
[----:B------:R-:W-:Y:S02]  /*50c0*/  IADD3.X R160, R157, R175, R147, P1, P5 ;  /* 0x000000af9da07210 */ /* 0x000fe40000fea493 */
[----:B------:R-:W-:-:S04]  /*50d0*/  LEA R176, P1, R165, R10, 0x1 ;  /* 0x0000000aa5b07211 */ /* 0x000fc800078208ff */
[----:B------:R-:W-:Y:S02]  /*50e0*/  LEA.HI.X R177, R165, R11, R174, 0x1, P1 ;  /* 0x0000000ba5b17211 */ /* 0x000fe400008f0cae */
[----:B------:R-:W-:Y:S02]  /*50f0*/  ISETP.GT.AND P1, PT, R3, RZ, P6 ;  /* 0x000000ff0300720c */ /* 0x000fe40003724270 */
[----:B------:R-:W-:Y:S01]  /*5100*/  P2R R165, PR, RZ, 0x40 ;  /* 0x00000040ffa57803 */ /* 0x000fe20000000000 */
[----:B------:R-:W-:Y:S01]  /*5110*/  IMAD.X R165, R143, 0x1, R147, P0 ;  /* 0x000000018fa57824 */ /* 0x000fe200000e0693 */
[----:B0-----:R-:W-:-:S09]  /*5120*/  IADD3 R178, P0, R161, R170, RZ ;  /* 0x000000aaa1b27210 */ /* 0x001fd20007f1e0ff */
[----:B------:R-:W-:Y:S05]  /*5130*/  @!P1 BRA `(.L_x_45) ;  /* 0x0000000000049947 */ /* 0x000fea0003800000 */
[----:B------:R0:W5:Y:S02]  /*5140*/  LDG.E.LTC128B.U16 R172, desc[UR40][R176.64] ;  /* 0x00000028b0ac7981 */ /* 0x000164000c1e1520 */
.L_x_45:
[----:B------:R-:W-:Y:S05]  /*5150*/  BSYNC B1 ;  /* 0x0000000000017941 */ /* 0x000fea0003800000 */
.L_x_44:
[----:B-----5:R-:W-:Y:S01]  /*5160*/  IMAD.U32 R181, R172, 0x10000, RZ ;  /* 0x00010000acb57824 */ /* 0x020fe200078e00ff */
[----:B------:R-:W-:Y:S01]  /*5170*/  IADD3.X R179, R167, R163, RZ, P0, !PT ;  /* 0x000000a3a7b37210 */ /* 0x000fe200007fe4ff */
[----:B0-----:R-:W-:Y:S01]  /*5180*/  IMAD.WIDE.U32 R176, R153, R148, R164 ;  /* 0x0000009499b07225 */ /* 0x001fe200078e00a4 */
[----:B------:R-:W-:Y:S03]  /*5190*/  BSSY B1, `(.L_x_46) ;  /* 0x000000e000017945 */ /* 0x000fe60003800000 */
[----:B------:R-:W-:Y:S01]  /*51a0*/  FMUL R181, R181, R144 ;  /* 0x00000090b5b57220 */ /* 0x000fe20000400000 */
[----:B------:R-:W-:-:S03]  /*51b0*/  IADD3 R176, P0, R14, R176, RZ ;  /* 0x000000b00eb07210 */ /* 0x000fc60007f1e0ff */
[----:B------:R-:W-:Y:S01]  /*51c0*/  FFMA R181, R130, R145, R181 ;  /* 0x0000009182b57223 */ /* 0x000fe200000000b5 */
[----:B------:R-:W-:-:S04]  /*51d0*/  IADD3.X R177, R15, R159, R177, P0, !PT ;  /* 0x0000009f0fb17210 */ /* 0x000fc800007fe4b1 */
[----:B------:R-:W-:Y:S01]  /*51e0*/  F2FP.BF16.F32.PACK_AB R181, RZ, R181 ;  /* 0x000000b5ffb5723e */ /* 0x000fe200000010ff */
[----:B------:R-:W-:-:S04]  /*51f0*/  IMAD.WIDE.U32 R176, R23, R150, R176 ;  /* 0x0000009617b07225 */ /* 0x000fc800078e00b0 */
[----:B------:R0:W-:Y:S01]  /*5200*/  @P1 STG.E.U16 desc[UR40][R178.64], R181 ;  /* 0x000000b5b2001986 */ /* 0x0001e2000c101528 */
[----:B------:R-:W-:Y:S01]  /*5210*/  ISETP.GT.AND P1, PT, R3, 0x1, P6 ;  /* 0x000000010300780c */ /* 0x000fe20003724270 */
[----:B------:R-:W-:Y:S01]  /*5220*/  IMAD.IADD R130, R151, 0x1, R177 ;  /* 0x0000000197827824 */ /* 0x000fe200078e02b1 */
[----:B------:R-:W-:-:S04]  /*5230*/  LEA R166, P0, R176, R10, 0x1 ;  /* 0x0000000ab0a67211 */ /* 0x000fc800078008ff */
[----:B------:R-:W-:-:S07]  /*5240*/  LEA.HI.X R167, R176, R11, R130, 0x1, P0 ;  /* 0x0000000bb0a77211 */ /* 0x000fce00000f0c82 */
[----:B0-----:R-:W-:Y:S05]  /*5250*/  @!P1 BRA `(.L_x_47) ;  /* 0x0000000000049947 */ /* 0x001fea0003800000 */
[----:B------:R0:W5:Y:S02]  /*5260*/  LDG.E.LTC128B.U16 R172, desc[UR40][R166.64+0x2] ;  /* 0x00000228a6ac7981 */ /* 0x000164000c1e1520 */
.L_x_47:
[----:B------:R-:W-:Y:S05]  /*5270*/  BSYNC B1 ;  /* 0x0000000000017941 */ /* 0x000fea0003800000 */
.L_x_46:
[----:B-----5:R-:W-:Y:S01]  /*5280*/  IMAD.U32 R177, R172, 0x10000, RZ ;  /* 0x00010000acb17824 */ /* 0x020fe200078e00ff */
[----:B------:R-:W-:Y:S03]  /*5290*/  BSSY B1, `(.L_x_48) ;  /* 0x000000a000017945 */ /* 0x000fe60003800000 */
[----:B------:R-:W-:-:S04]  /*52a0*/  FMUL R130, R177, R144 ;  /* 0x00000090b1827220 */ /* 0x000fc80000400000 */
[----:B------:R-:W-:Y:S01]  /*52b0*/  FFMA R131, R131, R145, R130 ;  /* 0x0000009183837223 */ /* 0x000fe20000000082 */
[----:B------:R-:W-:-:S04]  /*52c0*/  IADD3 R130, P0, R161, R128, RZ ;  /* 0x00000080a1827210 */ /* 0x000fc80007f1e0ff */
[----:B------:R-:W-:Y:S01]  /*52d0*/  F2FP.BF16.F32.PACK_AB R170, RZ, R131 ;  /* 0x00000083ffaa723e */ /* 0x000fe200000010ff */
[----:B------:R-:W-:Y:S01]  /*52e0*/  IMAD.X R131, R141, 0x1, R163, P0 ;  /* 0x000000018d837824 */ /* 0x000fe200000e06a3 */
[----:B------:R-:W-:-:S04]  /*52f0*/  ISETP.GT.AND P0, PT, R3, 0x8, P2 ;  /* 0x000000080300780c */ /* 0x000fc80001704270 */
[----:B------:R2:W-:Y:S09]  /*5300*/  @P1 STG.E.U16 desc[UR40][R130.64+0x2], R170 ;  /* 0x000002aa82001986 */ /* 0x0005f2000c101528 */
[----:B------:R-:W-:Y:S05]  /*5310*/  @!P0 BRA `(.L_x_49) ;  /* 0x0000000000048947 */ /* 0x000fea0003800000 */
[----:B------:R0:W5:Y:S02]  /*5320*/  LDG.E.LTC128B.U16 R172, desc[UR40][R136.64+0x10] ;  /* 0x0000102888ac7981 */ /* 0x000164000c1e1520 */
.L_x_49:
[----:B------:R-:W-:Y:S05]  /*5330*/  BSYNC B1 ;  /* 0x0000000000017941 */ /* 0x000fea0003800000 */
.L_x_48:
[----:B-----5:R-:W-:Y:S01]  /*5340*/  IMAD.U32 R177, R172, 0x10000, RZ ;  /* 0x00010000acb17824 */ /* 0x020fe200078e00ff */
[----:B------:R-:W-:Y:S01]  /*5350*/  ISETP.GT.AND P1, PT, R3, 0x9, P2 ;  /* 0x000000090300780c */ /* 0x000fe20001724270 */
[----:B------:R-:W-:Y:S01]  /*5360*/  @P0 IMAD.MOV.U32 R176, RZ, RZ, R128 ;  /* 0x000000ffffb00224 */ /* 0x000fe200078e0080 */
[----:B------:R-:W-:Y:S01]  /*5370*/  BSSY B1, `(.L_x_50) ;  /* 0x0000009000017945 */ /* 0x000fe20003800000 */
[----:B------:R-:W-:-:S04]  /*5380*/  FMUL R177, R177, R144 ;  /* 0x00000090b1b17220 */ /* 0x000fc80000400000 */
[----:B------:R-:W-:-:S05]  /*5390*/  FFMA R177, R132, R145, R177 ;  /* 0x0000009184b17223 */ /* 0x000fca00000000b1 */
[----:B------:R-:W-:-:S04]  /*53a0*/  F2FP.BF16.F32.PACK_AB R177, RZ, R177 ;  /* 0x000000b1ffb1723e */ /* 0x000fc800000010ff */
[----:B------:R-:W-:Y:S01]  /*53b0*/  PRMT R132, R177, 0x7610, R132 ;  /* 0x00007610b1847816 */ /* 0x000fe20000000084 */
[----:B------:R-:W-:-:S05]  /*53c0*/  @P0 IMAD.MOV.U32 R177, RZ, RZ, R141 ;  /* 0x000000ffffb10224 */ /* 0x000fca00078e008d */
[----:B------:R0:W-:Y:S01]  /*53d0*/  @P0 STG.E.U16 desc[UR40][R176.64+0x10], R132 ;  /* 0x00001084b0000986 */ /* 0x0001e2000c101528 */
[----:B------:R-:W-:Y:S05]  /*53e0*/  @!P1 BRA `(.L_x_51) ;  /* 0x0000000000049947 */ /* 0x000fea0003800000 */
[----:B------:R0:W5:Y:S02]  /*53f0*/  LDG.E.LTC128B.U16 R172, desc[UR40][R136.64+0x12] ;  /* 0x0000122888ac7981 */ /* 0x000164000c1e1520 */
.L_x_51:
[----:B------:R-:W-:Y:S05]  /*5400*/  BSYNC B1 ;  /* 0x0000000000017941 */ /* 0x000fea0003800000 */
.L_x_50:
[----:B0----5:R-:W-:Y:S01]  /*5410*/  IMAD.U32 R177, R172, 0x10000, RZ ;  /* 0x00010000acb17824 */ /* 0x021fe200078e00ff */
[----:B------:R-:W-:Y:S01]  /*5420*/  ISETP.GT.AND P0, PT, R3, 0x8, P6 ;  /* 0x000000080300780c */ /* 0x000fe20003704270 */
[----:B------:R-:W-:Y:S02]  /*5430*/  BSSY B1, `(.L_x_52) ;  /* 0x000000a000017945 */ /* 0x000fe40003800000 */
[----:B------:R-:W-:-:S04]  /*5440*/  FMUL R132, R177, R144 ;  /* 0x00000090b1847220 */ /* 0x000fc80000400000 */
[----:B------:R-:W-:Y:S01]  /*5450*/  FFMA R132, R133, R145, R132 ;  /* 0x0000009185847223 */ /* 0x000fe20000000084 */
[----:B------:R-:W-:-:S04]  /*5460*/  @P1 IMAD.MOV.U32 R133, RZ, RZ, R141 ;  /* 0x000000ffff851224 */ /* 0x000fc800078e008d */
[----:B------:R-:W-:-:S04]  /*5470*/  F2FP.BF16.F32.PACK_AB R132, RZ, R132 ;  /* 0x00000084ff84723e */ /* 0x000fc800000010ff */
[----:B--2---:R-:W-:Y:S01]  /*5480*/  PRMT R170, R132, 0x7610, R170 ;  /* 0x0000761084aa7816 */ /* 0x004fe200000000aa */
[----:B------:R-:W-:-:S05]  /*5490*/  @P1 IMAD.MOV.U32 R132, RZ, RZ, R128 ;  /* 0x000000ffff841224 */ /* 0x000fca00078e0080 */
[----:B------:R0:W-:Y:S01]  /*54a0*/  @P1 STG.E.U16 desc[UR40][R132.64+0x12], R170 ;  /* 0x000012aa84001986 */ /* 0x0001e2000c101528 */
[----:B------:R-:W-:Y:S05]  /*54b0*/  @!P0 BRA `(.L_x_53) ;  /* 0x0000000000048947 */ /* 0x000fea0003800000 */
[----:B------:R2:W5:Y:S02]  /*54c0*/  LDG.E.LTC128B.U16 R172, desc[UR40][R166.64+0x10] ;  /* 0x00001028a6ac7981 */ /* 0x000564000c1e1520 */
.L_x_53:
[----:B------:R-:W-:Y:S05]  /*54d0*/  BSYNC B1 ;  /* 0x0000000000017941 */ /* 0x000fea0003800000 */
.L_x_52:
[----:B0----5:R-:W-:Y:S01]  /*54e0*/  IMAD.U32 R133, R172, 0x10000, RZ ;  /* 0x00010000ac857824 */ /* 0x021fe200078e00ff */
[----:B------:R-:W-:Y:S01]  /*54f0*/  BSSY B1, `(.L_x_54) ;  /* 0x000000f000017945 */ /* 0x000fe20003800000 */
[----:B------:R-:W-:-:S04]  /*5500*/  IMAD.WIDE.U32 R142, R148, 0x78, R142 ;  /* 0x00000078948e7825 */ /* 0x000fc800078e008e */
[----:B------:R-:W-:Y:S01]  /*5510*/  FMUL R133, R133, R144 ;  /* 0x0000009085857220 */ /* 0x000fe20000400000 */
[----:B------:R-:W-:-:S03]  /*5520*/  IADD3 R132, P1, R146, R142, RZ ;  /* 0x0000008e92847210 */ /* 0x000fc60007f3e0ff */
[----:B------:R-:W-:Y:S01]  /*5530*/  FFMA R134, R134, R145, R133 ;  /* 0x0000009186867223 */ /* 0x000fe20000000085 */
[----:B------:R-:W-:-:S04]  /*5540*/  IADD3.X R133, R147, R149, R143, P1, !PT ;  /* 0x0000009593857210 */ /* 0x000fc80000ffe48f */
[----:B------:R-:W-:Y:S01]  /*5550*/  F2FP.BF16.F32.PACK_AB R134, RZ, R134 ;  /* 0x00000086ff86723e */ /* 0x000fe200000010ff */
[----:B------:R-:W-:-:S04]  /*5560*/  IMAD.WIDE.U32 R132, R153, R148, R132 ;  /* 0x0000009499847225 */ /* 0x000fc800078e0084 */
[----:B------:R0:W-:Y:S01]  /*5570*/  @P0 STG.E.U16 desc[UR40][R130.64+0x10], R134 ;  /* 0x0000108682000986 */ /* 0x0001e2000c101528 */
[----:B------:R-:W-:Y:S02]  /*5580*/  ISETP.GT.AND P0, PT, R3, 0x9, P6 ;  /* 0x000000090300780c */ /* 0x000fe40003704270 */
[----:B------:R-:W-:-:S04]  /*5590*/  IADD3 R142, P1, R14, R132, RZ ;  /* 0x000000840e8e7210 */ /* 0x000fc80007f3e0ff */
[----:B------:R-:W-:-:S03]  /*55a0*/  IADD3.X R143, R15, R159, R133, P1, !PT ;  /* 0x0000009f0f8f7210 */ /* 0x000fc60000ffe485 */
[----:B------:R-:W-:-:S04]  /*55b0*/  IMAD.WIDE.U32 R142, R23, R150, R142 ;  /* 0x00000096178e7225 */ /* 0x000fc800078e008e */
[----:B0-----:R-:W-:Y:S05]  /*55c0*/  @!P0 BRA `(.L_x_55) ;  /* 0x0000000000048947 */ /* 0x001fea0003800000 */
[----:B------:R0:W5:Y:S02]  /*55d0*/  LDG.E.LTC128B.U16 R172, desc[UR40][R166.64+0x12] ;  /* 0x00001228a6ac7981 */ /* 0x000164000c1e1520 */
.L_x_55:
[----:B------:R-:W-:Y:S05]  /*55e0*/  BSYNC B1 ;  /* 0x0000000000017941 */ /* 0x000fea0003800000 */
.L_x_54:
[----:B-----5:R-:W-:Y:S01]  /*55f0*/  IMAD.U32 R133, R172, 0x10000, RZ ;  /* 0x00010000ac857824 */ /* 0x020fe200078e00ff */
[----:B------:R-:W-:Y:S01]  /*5600*/  LEA R132, P1, R142, R10, 0x1 ;  /* 0x0000000a8e847211 */ /* 0x000fe200078208ff */
[----:B------:R-:W-:Y:S02]  /*5610*/  IMAD.IADD R143, R151, 0x1, R143 ;  /* 0x00000001978f7824 */ /* 0x000fe400078e028f */
[----:B------:R-:W-:Y:S01]  /*5620*/  FMUL R134, R133, R144 ;  /* 0x0000009085867220 */ /* 0x000fe20000400000 */
[----:B------:R-:W-:Y:S02]  /*5630*/  IMAD.SHL.U32 R155, R12, 0x100, RZ ;  /* 0x000001000c9b7824 */ /* 0x000fe400078e00ff */
[----:B------:R-:W-:Y:S01]  /*5640*/  LEA.HI.X R133, R142, R11, R143, 0x1, P1 ;  /* 0x0000000b8e857211 */ /* 0x000fe200008f0c8f */
[----:B------:R-:W-:Y:S01]  /*5650*/  FFMA R134, R135, R145, R134 ;  /* 0x0000009187867223 */ /* 0x000fe20000000086 */
[----:B------:R-:W-:Y:S01]  /*5660*/  IADD3 R154, P1, R154, R168, RZ ;  /* 0x000000a89a9a7210 */ /* 0x000fe20007f3e0ff */
[----:B------:R-:W-:Y:S01]  /*5670*/  IMAD.WIDE.U32 R164, R148, 0x78, R164 ;  /* 0x0000007894a47825 */ /* 0x000fe200078e00a4 */
[----:B------:R-:W-:-:S02]  /*5680*/  SHF.L.U64.HI R143, R12, 0x8, R13 ;  /* 0x000000080c8f7819 */ /* 0x000fc4000001020d */
[----:B------:R-:W-:Y:S01]  /*5690*/  F2FP.BF16.F32.PACK_AB R135, RZ, R134 ;  /* 0x00000086ff87723e */ /* 0x000fe200000010ff */
[----:B------:R-:W-:Y:S01]  /*56a0*/  IMAD.X R157, R175, 0x1, R157, P1 ;  /* 0x00000001af9d7824 */ /* 0x000fe200008e069d */
[C---:B------:R-:W-:Y:S02]  /*56b0*/  LEA R156, P1, R154.reuse, R10, 0x1 ;  /* 0x0000000a9a9c7211 */ /* 0x040fe400078208ff */
[----:B------:R-:W-:Y:S02]  /*56c0*/  PRMT R142, R135, 0x7610, R142 ;  /* 0x00007610878e7816 */ /* 0x000fe4000000008e */
[----:B------:R-:W-:Y:S02]  /*56d0*/  LEA.HI.X R157, R154, R11, R157, 0x1, P1 ;  /* 0x0000000b9a9d7211 */ /* 0x000fe400008f0c9d */
[----:B------:R-:W-:Y:S01]  /*56e0*/  IADD3 R134, P1, R173, R6, RZ ;  /* 0x00000006ad867210 */ /* 0x000fe20007f3e0ff */
[----:B------:R0:W-:Y:S04]  /*56f0*/  @P0 STG.E.U16 desc[UR40][R130.64+0x12], R142 ;  /* 0x0000128e82000986 */ /* 0x0001e8000c101528 */
[----:B------:R-:W-:Y:S01]  /*5700*/  IMAD.X R135, R171, 0x1, R7, P1 ;  /* 0x00000001ab877824 */ /* 0x000fe200008e0607 */
[----:B------:R-:W-:-:S04]  /*5710*/  IADD3 R12, P0, P1, R161, R128, R155 ;  /* 0x00000080a10c7210 */ /* 0x000fc8000791e09b */
[----:B------:R-:W-:Y:S02]  /*5720*/  IADD3.X R13, R163, R141, R143, P0, P1 ;  /* 0x0000008da30d7210 */ /* 0x000fe400007e248f */
[----:B------:R-:W-:Y:S02]  /*5730*/  IADD3 R146, P0, R146, R164, RZ ;  /* 0x000000a492927210 */ /* 0x000fe40007f1e0ff */
[----:B------:R-:W-:Y:S02]  /*5740*/  ISETP.GT.AND P1, PT, R152, 0x100, PT ;  /* 0x000001009800780c */ /* 0x000fe40003f24270 */
[----:B------:R-:W-:Y:S02]  /*5750*/  IADD3.X R147, R147, R149, R165, P0, !PT ;  /* 0x0000009593937210 */ /* 0x000fe400007fe4a5 */
[----:B------:R-:W-:-:S13]  /*5760*/  ISETP.GT.AND P0, PT, R3, RZ, P1 ;  /* 0x000000ff0300720c */ /* 0x000fda0000f04270 */
[----:B------:R-:W2:Y:S01]  /*5770*/  @P0 LDG.E.LTC128B.U16 R172, desc[UR40][R156.64] ;  /* 0x000000289cac0981 */ /* 0x000ea2000c1e1520 */
[----:B------:R-:W-:Y:S01]  /*5780*/  BSSY B1, `(.L_x_56) ;  /* 0x000000d000017945 */ /* 0x000fe20003800000 */
[----:B--2---:R-:W-:-:S05]  /*5790*/  SHF.L.U32 R149, R172, 0x10, RZ ;  /* 0x00000010ac957819 */ /* 0x004fca00000006ff */
[----:B------:R-:W-:-:S04]  /*57a0*/  FMUL R149, R149, R144 ;  /* 0x0000009095957220 */ /* 0x000fc80000400000 */
[----:B------:R-:W-:-:S05]  /*57b0*/  FFMA R149, R120, R145, R149 ;  /* 0x0000009178957223 */ /* 0x000fca0000000095 */
[----:B------:R-:W-:-:S04]  /*57c0*/  F2FP.BF16.F32.PACK_AB R149, RZ, R149 ;  /* 0x00000095ff95723e */ /* 0x000fc800000010ff */
[----:B------:R-:W-:Y:S01]  /*57d0*/  PRMT R120, R149, 0x7610, R120 ;  /* 0x0000761095787816 */ /* 0x000fe20000000078 */
[----:B------:R-:W-:-:S04]  /*57e0*/  IMAD.WIDE.U32 R148, R153, R148, R146 ;  /* 0x0000009499947225 */ /* 0x000fc800078e0092 */
[----:B------:R0:W-:Y:S01]  /*57f0*/  @P0 STG.E.U16 desc[UR40][R134.64], R120 ;  /* 0x0000007886000986 */ /* 0x0001e2000c101528 */
[----:B------:R-:W-:-:S04]  /*5800*/  IADD3 R14, P0, R14, R148, RZ ;  /* 0x000000940e0e7210 */ /* 0x000fc80007f1e0ff */
[----:B------:R-:W-:Y:S02]  /*5810*/  IADD3.X R15, R15, R159, R149, P0, !PT ;  /* 0x0000009f0f0f7210 */ /* 0x000fe400007fe495 */
[----:B------:R-:W-:-:S13]  /*5820*/  ISETP.GT.AND P0, PT, R3, 0x1, P1 ;  /* 0x000000010300780c */ /* 0x000fda0000f04270 */
[----:B0-----:R-:W-:Y:S05]  /*5830*/  @!P0 BRA `(.L_x_57) ;  /* 0x0000000000048947 */ /* 0x001fea0003800000 */
[----:B------:R0:W5:Y:S02]  /*5840*/  LDG.E.LTC128B.U16 R172, desc[UR40][R132.64+0x2] ;  /* 0x0000022884ac7981 */ /* 0x000164000c1e1520 */
.L_x_57:
[----:B------:R-:W-:Y:S05]  /*5850*/  BSYNC B1 ;  /* 0x0000000000017941 */ /* 0x000fea0003800000 */
.L_x_56:
[----:B-----5:R-:W-:Y:S01]  /*5860*/  IMAD.U32 R147, R172, 0x10000, RZ ;  /* 0x00010000ac937824 */ /* 0x020fe200078e00ff */
[----:B------:R-:W-:Y:S03]  /*5870*/  BSSY B1, `(.L_x_58) ;  /* 0x0000012000017945 */ /* 0x000fe60003800000 */
[----:B------:R-:W-:-:S04]  /*5880*/  FMUL R120, R147, R144 ;  /* 0x0000009093787220 */ /* 0x000fc80000400000 */
[----:B------:R-:W-:-:S05]  /*5890*/  FFMA R120, R121, R145, R120 ;  /* 0x0000009179787223 */ /* 0x000fca0000000078 */
[----:B------:R-:W-:-:S04]  /*58a0*/  F2FP.BF16.F32.PACK_AB R120, RZ, R120 ;  /* 0x00000078ff78723e */ /* 0x000fc800000010ff */
[----:B------:R-:W-:Y:S01]  /*58b0*/  PRMT R142, R120, 0x7610, R142 ;  /* 0x00007610788e7816 */ /* 0x000fe2000000008e */
[----:B------:R-:W-:-:S04]  /*58c0*/  IMAD.WIDE.U32 R120, R23, R150, R14 ;  /* 0x0000009617787225 */ /* 0x000fc800078e000e */
[----:B------:R2:W-:Y:S01]  /*58d0*/  @P0 STG.E.U16 desc[UR40][R134.64+0x2], R142 ;  /* 0x0000028e86000986 */ /* 0x0005e2000c101528 */
[----:B------:R-:W-:Y:S01]  /*58e0*/  LEA R14, P0, R158, R10, 0x1 ;  /* 0x0000000a9e0e7211 */ /* 0x000fe200078008ff */
[----:B------:R-:W-:-:S03]  /*58f0*/  IMAD.IADD R151, R151, 0x1, R121 ;  /* 0x0000000197977824 */ /* 0x000fc600078e0279 */
[----:B------:R-:W-:Y:S02]  /*5900*/  LEA.HI.X R15, R158, R11, R160, 0x1, P0 ;  /* 0x0000000b9e0f7211 */ /* 0x000fe400000f0ca0 */
[----:B------:R-:W-:-:S04]  /*5910*/  LEA R10, P0, R120, R10, 0x1 ;  /* 0x0000000a780a7211 */ /* 0x000fc800078008ff */
[----:B------:R-:W-:Y:S02]  /*5920*/  LEA.HI.X R11, R120, R11, R151, 0x1, P0 ;  /* 0x0000000b780b7211 */ /* 0x000fe400000f0c97 */
[----:B------:R-:W-:-:S05]  /*5930*/  IADD3 R120, P0, R134, R161, RZ ;  /* 0x000000a186787210 */ /* 0x000fca0007f1e0ff */
[----:B------:R-:W-:Y:S01]  /*5940*/  IMAD.X R121, R135, 0x1, R163, P0 ;  /* 0x0000000187797824 */ /* 0x000fe200000e06a3 */
[----:B------:R-:W-:-:S04]  /*5950*/  ISETP.GT.AND P0, PT, R152, 0x108, PT ;  /* 0x000001089800780c */ /* 0x000fc80003f04270 */
[----:B------:R-:W-:-:S13]  /*5960*/  ISETP.GT.AND P5, PT, R3, RZ, P0 ;  /* 0x000000ff0300720c */ /* 0x000fda00007a4270 */
[----:B--2---:R-:W-:Y:S05]  /*5970*/  @!P5 BRA `(.L_x_59) ;  /* 0x000000000004d947 */ /* 0x004fea0003800000 */
[----:B------:R2:W5:Y:S02]  /*5980*/  LDG.E.LTC128B.U16 R172, desc[UR40][R14.64] ;  /* 0x000000280eac7981 */ /* 0x000564000c1e1520 */
.L_x_59:
[----:B------:R-:W-:Y:S05]  /*5990*/  BSYNC B1 ;  /* 0x0000000000017941 */ /* 0x000fea0003800000 */
.L_x_58:
[----:B--2--5:R-:W-:Y:S01]  /*59a0*/  IMAD.U32 R15, R172, 0x10000, RZ ;  /* 0x00010000ac0f7824 */ /* 0x024fe200078e00ff */
[----:B------:R-:W-:Y:S03]  /*59b0*/  BSSY B1, `(.L_x_60) ;  /* 0x0000008000017945 */ /* 0x000fe60003800000 */
[----:B------:R-:W-:-:S04]  /*59c0*/  FMUL R15, R15, R144 ;  /* 0x000000900f0f7220 */ /* 0x000fc80000400000 */
[----:B------:R-:W-:-:S05]  /*59d0*/  FFMA R15, R122, R145, R15 ;  /* 0x000000917a0f7223 */ /* 0x000fca000000000f */
[----:B------:R-:W-:-:S05]  /*59e0*/  F2FP.BF16.F32.PACK_AB R15, RZ, R15 ;  /* 0x0000000fff0f723e */ /* 0x000fca00000010ff */
[----:B------:R2:W-:Y:S01]  /*59f0*/  @P5 STG.E.U16 desc[UR40][R120.64], R15 ;  /* 0x0000000f78005986 */ /* 0x0005e2000c101528 */
[----:B------:R-:W-:-:S13]  /*5a00*/  ISETP.GT.AND P5, PT, R3, 0x1, P0 ;  /* 0x000000010300780c */ /* 0x000fda00007a4270 */
[----:B--2---:R-:W-:Y:S05]  /*5a10*/  @!P5 BRA `(.L_x_61) ;  /* 0x000000000004d947 */ /* 0x004fea0003800000 */
[----:B------:R2:W5:Y:S02]  /*5a20*/  LDG.E.LTC128B.U16 R172, desc[UR40][R10.64+0x2] ;  /* 0x000002280aac7981 */ /* 0x000564000c1e1520 */
.L_x_61:
[----:B------:R-:W-:Y:S05]  /*5a30*/  BSYNC B1 ;  /* 0x0000000000017941 */ /* 0x000fea0003800000 */
.L_x_60:
[----:B-----5:R-:W-:Y:S01]  /*5a40*/  IMAD.U32 R15, R172, 0x10000, RZ ;  /* 0x00010000ac0f7824 */ /* 0x020fe200078e00ff */
[----:B------:R-:W-:Y:S03]  /*5a50*/  BSSY B1, `(.L_x_62) ;  /* 0x0000008000017945 */ /* 0x000fe60003800000 */
[----:B------:R-:W-:-:S04]  /*5a60*/  FMUL R14, R15, R144 ;  /* 0x000000900f0e7220 */ /* 0x000fc80000400000 */
[----:B------:R-:W-:-:S05]  /*5a70*/  FFMA R14, R123, R145, R14 ;  /* 0x000000917b0e7223 */ /* 0x000fca000000000e */
[----:B------:R-:W-:-:S05]  /*5a80*/  F2FP.BF16.F32.PACK_AB R14, RZ, R14 ;  /* 0x0000000eff0e723e */ /* 0x000fca00000010ff */
[----:B------:R0:W-:Y:S01]  /*5a90*/  @P5 STG.E.U16 desc[UR40][R120.64+0x2], R14 ;  /* 0x0000020e78005986 */ /* 0x0001e2000c101528 */
[----:B------:R-:W-:-:S13]  /*5aa0*/  ISETP.GT.AND P5, PT, R3, 0x8, P1 ;  /* 0x000000080300780c */ /* 0x000fda0000fa4270 */
[----:B0-----:R-:W-:Y:S05]  /*5ab0*/  @!P5 BRA `(.L_x_63) ;  /* 0x000000000004d947 */ /* 0x001fea0003800000 */
[----:B------:R0:W5:Y:S02]  /*5ac0*/  LDG.E.LTC128B.U16 R172, desc[UR40][R132.64+0x10] ;  /* 0x0000102884ac7981 */ /* 0x000164000c1e1520 */
.L_x_63:
[----:B------:R-:W-:Y:S05]  /*5ad0*/  BSYNC B1 ;  /* 0x0000000000017941 */ /* 0x000fea0003800000 */
.L_x_62:
[----:B-----5:R-:W-:Y:S01]  /*5ae0*/  IMAD.U32 R15, R172, 0x10000, RZ ;  /* 0x00010000ac0f7824 */ /* 0x020fe200078e00ff */
[----:B------:R-:W-:Y:S01]  /*5af0*/  BSSY B1, `(.L_x_64) ;  /* 0x000000b000017945 */ /* 0x000fe20003800000 */
[----:B------:R-:W-:Y:S02]  /*5b00*/  @P5 IMAD.MOV.U32 R14, RZ, RZ, R134 ;  /* 0x000000ffff0e5224 */ /* 0x000fe400078e0086 */
[----:B------:R-:W-:-:S04]  /*5b10*/  FMUL R15, R15, R144 ;  /* 0x000000900f0f7220 */ /* 0x000fc80000400000 */
[----:B------:R-:W-:-:S05]  /*5b20*/  FFMA R15, R124, R145, R15 ;  /* 0x000000917c0f7223 */ /* 0x000fca000000000f */
[----:B------:R-:W-:-:S04]  /*5b30*/  F2FP.BF16.F32.PACK_AB R15, RZ, R15 ;  /* 0x0000000fff0f723e */ /* 0x000fc800000010ff */
[----:B------:R-:W-:Y:S01]  /*5b40*/  PRMT R23, R15, 0x7610, R23 ;  /* 0x000076100f177816 */ /* 0x000fe20000000017 */
[----:B------:R-:W-:-:S05]  /*5b50*/  @P5 IMAD.MOV.U32 R15, RZ, RZ, R135 ;  /* 0x000000ffff0f5224 */ /* 0x000fca00078e0087 */
[----:B------:R0:W-:Y:S01]  /*5b60*/  @P5 STG.E.U16 desc[UR40][R14.64+0x10], R23 ;  /* 0x000010170e005986 */ /* 0x0001e2000c101528 */
[----:B------:R-:W-:-:S13]  /*5b70*/  ISETP.GT.AND P5, PT, R3, 0x9, P1 ;  /* 0x000000090300780c */ /* 0x000fda0000fa4270 */
[----:B0-----:R-:W-:Y:S05]  /*5b80*/  @!P5 BRA `(.L_x_65) ;  /* 0x000000000004d947 */ /* 0x001fea0003800000 */
[----:B------:R0:W5:Y:S02]  /*5b90*/  LDG.E.LTC128B.U16 R172, desc[UR40][R132.64+0x12] ;  /* 0x0000122884ac7981 */ /* 0x000164000c1e1520 */
.L_x_65:
[----:B------:R-:W-:Y:S05]  /*5ba0*/  BSYNC B1 ;  /* 0x0000000000017941 */ /* 0x000fea0003800000 */
.L_x_64:
[----:B-----5:R-:W-:Y:S01]  /*5bb0*/  IMAD.U32 R15, R172, 0x10000, RZ ;  /* 0x00010000ac0f7824 */ /* 0x020fe200078e00ff */
[----:B------:R-:W-:Y:S03]  /*5bc0*/  BSSY B1, `(.L_x_66) ;  /* 0x000000d000017945 */ /* 0x000fe60003800000 */
[----:B------:R-:W-:Y:S01]  /*5bd0*/  FMUL R14, R15, R144 ;  /* 0x000000900f0e7220 */ /* 0x000fe20000400000 */
[----:B------:R-:W-:-:S03]  /*5be0*/  @P5 IMAD.MOV.U32 R15, RZ, RZ, R135 ;  /* 0x000000ffff0f5224 */ /* 0x000fc600078e0087 */
[----:B------:R-:W-:-:S05]  /*5bf0*/  FFMA R14, R125, R145, R14 ;  /* 0x000000917d0e7223 */ /* 0x000fca000000000e */
[----:B------:R-:W-:-:S04]  /*5c00*/  F2FP.BF16.F32.PACK_AB R14, RZ, R14 ;  /* 0x0000000eff0e723e */ /* 0x000fc800000010ff */
[----:B------:R-:W-:Y:S01]  /*5c10*/  PRMT R23, R14, 0x7610, R23 ;  /* 0x000076100e177816 */ /* 0x000fe20000000017 */
[----:B------:R-:W-:-:S05]  /*5c20*/  @P5 IMAD.MOV.U32 R14, RZ, RZ, R134 ;  /* 0x000000ffff0e5224 */ /* 0x000fca00078e0086 */
[----:B------:R0:W-:Y:S01]  /*5c30*/  @P5 STG.E.U16 desc[UR40][R14.64+0x12], R23 ;  /* 0x000012170e005986 */ /* 0x0001e2000c101528 */
[----:B------:R-:W-:-:S05]  /*5c40*/  IADD3 R122, P5, R134, R161, RZ ;  /* 0x000000a1867a7210 */ /* 0x000fca0007fbe0ff */
[----:B------:R-:W-:Y:S01]  /*5c50*/  IMAD.X R123, R135, 0x1, R163, P5 ;  /* 0x00000001877b7824 */ /* 0x000fe200028e06a3 */
[----:B------:R-:W-:-:S13]  /*5c60*/  ISETP.GT.AND P5, PT, R3, 0x8, P0 ;  /* 0x000000080300780c */ /* 0x000fda00007a4270 */
[----:B0-----:R-:W-:Y:S05]  /*5c70*/  @!P5 BRA `(.L_x_67) ;  /* 0x000000000004d947 */ /* 0x001fea0003800000 */
[----:B------:R0:W5:Y:S02]  /*5c80*/  LDG.E.LTC128B.U16 R172, desc[UR40][R10.64+0x10] ;  /* 0x000010280aac7981 */ /* 0x000164000c1e1520 */
.L_x_67:
[----:B------:R-:W-:Y:S05]  /*5c90*/  BSYNC B1 ;  /* 0x0000000000017941 */ /* 0x000fea0003800000 */
.L_x_66:
[----:B-----5:R-:W-:Y:S01]  /*5ca0*/  IMAD.U32 R15, R172, 0x10000, RZ ;  /* 0x00010000ac0f7824 */ /* 0x020fe200078e00ff */
[----:B------:R-:W-:Y:S03]  /*5cb0*/  BSSY B1, `(.L_x_68) ;  /* 0x000000c000017945 */ /* 0x000fe60003800000 */
[----:B------:R-:W-:-:S04]  /*5cc0*/  FMUL R15, R15, R144 ;  /* 0x000000900f0f7220 */ /* 0x000fc80000400000 */
[----:B------:R-:W-:-:S05]  /*5cd0*/  FFMA R15, R126, R145, R15 ;  /* 0x000000917e0f7223 */ /* 0x000fca000000000f */
[----:B------:R-:W-:-:S05]  /*5ce0*/  F2FP.BF16.F32.PACK_AB R15, RZ, R15 ;  /* 0x0000000fff0f723e */ /* 0x000fca00000010ff */
[----:B------:R1:W-:Y:S01]  /*5cf0*/  @P5 STG.E.U16 desc[UR40][R122.64+0x10], R15 ;  /* 0x0000100f7a005986 */ /* 0x0003e2000c101528 */
[----:B------:R-:W-:-:S05]  /*5d00*/  IADD3 R14, P5, R155, R128, RZ ;  /* 0x000000809b0e7210 */ /* 0x000fca0007fbe0ff */
[----:B-1----:R-:W-:Y:S01]  /*5d10*/  IMAD.X R15, R141, 0x1, R143, P5 ;  /* 0x000000018d0f7824 */ /* 0x002fe200028e068f */
[----:B------:R-:W-:-:S05]  /*5d20*/  IADD3 R120, P5, R161, R14, RZ ;  /* 0x0000000ea1787210 */ /* 0x000fca0007fbe0ff */
[----:B------:R-:W-:Y:S01]  /*5d30*/  IMAD.X R121, R163, 0x1, R15, P5 ;  /* 0x00000001a3797824 */ /* 0x000fe200028e060f */
[----:B------:R-:W-:-:S13]  /*5d40*/  ISETP.GT.AND P5, PT, R3, 0x9, P0 ;  /* 0x000000090300780c */ /* 0x000fda00007a4270 */
[----:B------:R-:W-:Y:S05]  /*5d50*/  @!P5 BRA `(.L_x_69) ;  /* 0x000000000004d947 */ /* 0x000fea0003800000 */
[----:B------:R1:W5:Y:S02]  /*5d60*/  LDG.E.LTC128B.U16 R172, desc[UR40][R10.64+0x12] ;  /* 0x000012280aac7981 */ /* 0x000364000c1e1520 */
.L_x_69:
[----:B------:R-:W-:Y:S05]  /*5d70*/  BSYNC B1 ;  /* 0x0000000000017941 */ /* 0x000fea0003800000 */
.L_x_68:
[----:B-----5:R-:W-:Y:S01]  /*5d80*/  SHF.L.U32 R23, R172, 0x10, RZ ;  /* 0x00000010ac177819 */ /* 0x020fe200000006ff */
[----:B------:R-:W-:Y:S04]  /*5d90*/  BSSY B1, `(.L_x_70) ;  /* 0x0000008000017945 */ /* 0x000fe80003800000 */
[----:B------:R-:W-:-:S04]  /*5da0*/  FMUL R122, R23, R144 ;  /* 0x00000090177a7220 */ /* 0x000fc80000400000 */
[----:B------:R-:W-:-:S05]  /*5db0*/  FFMA R122, R127, R145, R122 ;  /* 0x000000917f7a7223 */ /* 0x000fca000000007a */
[----:B------:R-:W-:-:S05]  /*5dc0*/  F2FP.BF16.F32.PACK_AB R122, RZ, R122 ;  /* 0x0000007aff7a723e */ /* 0x000fca00000010ff */
[----:B------:R0:W-:Y:S01]  /*5dd0*/  @P5 STG.E.U16 desc[UR40][R138.64+0x12], R122 ;  /* 0x0000127a8a005986 */ /* 0x0001e2000c101528 */
[----:B------:R-:W-:-:S13]  /*5de0*/  ISETP.GT.AND P5, PT, R3, 0x10, P4 ;  /* 0x000000100300780c */ /* 0x000fda00027a4270 */
[----:B0-----:R-:W-:Y:S05]  /*5df0*/  @!P5 BRA `(.L_x_71) ;  /* 0x000000000004d947 */ /* 0x001fea0003800000 */
[----:B------:R0:W5:Y:S02]  /*5e00*/  LDG.E.LTC128B.U16 R172, desc[UR40][R4.64+0x20] ;  /* 0x0000202804ac7981 */ /* 0x000164000c1e1520 */
.L_x_71:
[----:B------:R-:W-:Y:S05]  /*5e10*/  BSYNC B1 ;  /* 0x0000000000017941 */ /* 0x000fea0003800000 */
.L_x_70:
        /* <DEDUP_REMOVED lines=9> */
.L_x_73:
[----:B------:R-:W-:Y:S05]  /*5eb0*/  BSYNC B1 ;  /* 0x0000000000017941 */ /* 0x000fea0003800000 */
.L_x_72:
        /* <DEDUP_REMOVED lines=9> */
.L_x_75:
[----:B------:R-:W-:Y:S05]  /*5f50*/  BSYNC B1 ;  /* 0x0000000000017941 */ /* 0x000fea0003800000 */
.L_x_74:
        /* <DEDUP_REMOVED lines=9> */
.L_x_77:
[----:B------:R-:W-:Y:S05]  /*5ff0*/  BSYNC B1 ;  /* 0x0000000000017941 */ /* 0x000fea0003800000 */
.L_x_76:
        /* <DEDUP_REMOVED lines=9> */
.L_x_79:
[----:B------:R-:W-:Y:S05]  /*6090*/  BSYNC B1 ;  /* 0x0000000000017941 */ /* 0x000fea0003800000 */
.L_x_78:
        /* <DEDUP_REMOVED lines=9> */
.L_x_81:
[----:B------:R-:W-:Y:S05]  /*6130*/  BSYNC B1 ;  /* 0x0000000000017941 */ /* 0x000fea0003800000 */
.L_x_80:
        /* <DEDUP_REMOVED lines=9> */
.L_x_83:
[----:B------:R-:W-:Y:S05]  /*61d0*/  BSYNC B1 ;  /* 0x0000000000017941 */ /* 0x000fea0003800000 */
.L_x_82:
        /* <DEDUP_REMOVED lines=9> */
.L_x_85:
[----:B------:R-:W-:Y:S05]  /*6270*/  BSYNC B1 ;  /* 0x0000000000017941 */ /* 0x000fea0003800000 */
.L_x_84:
        /* <DEDUP_REMOVED lines=9> */
.L_x_87:
[----:B------:R-:W-:Y:S05]  /*6310*/  BSYNC B1 ;  /* 0x0000000000017941 */ /* 0x000fea0003800000 */
.L_x_86:
[----:B-----5:R-:W-:Y:S01]  /*6320*/  IMAD.U32 R23, R172, 0x10000, RZ ;  /* 0x00010000ac177824 */ /* 0x020fe200078e00ff */
[----:B------:R-:W-:Y:S01]  /*6330*/  BSSY B1, `(.L_x_88) ;  /* 0x000000a000017945 */ /* 0x000fe20003800000 */
[----:B------:R-:W-:Y:S02]  /*6340*/  @P5 IMAD.MOV.U32 R112, RZ, RZ, R128 ;  /* 0x000000ffff705224 */ /* 0x000fe400078e0080 */
[----:B------:R-:W-:Y:S01]  /*6350*/  FMUL R23, R23, R144 ;  /* 0x0000009017177220 */ /* 0x000fe20000400000 */
[----:B------:R-:W-:-:S03]  /*6360*/  @P5 IMAD.MOV.U32 R113, RZ, RZ, R141 ;  /* 0x000000ffff715224 */ /* 0x000fc600078e008d */
[----:B------:R-:W-:-:S05]  /*6370*/  FFMA R23, R104, R145, R23 ;  /* 0x0000009168177223 */ /* 0x000fca0000000017 */
[----:B------:R-:W-:-:S05]  /*6380*/  F2FP.BF16.F32.PACK_AB R23, RZ, R23 ;  /* 0x00000017ff17723e */ /* 0x000fca00000010ff */
[----:B------:R0:W-:Y:S01]  /*6390*/  @P5 STG.E.U16 desc[UR40][R112.64+0x20], R23 ;  /* 0x0000201770005986 */ /* 0x0001e2000c101528 */
[----:B------:R-:W-:-:S13]  /*63a0*/  ISETP.GT.AND P5, PT, R3, 0x11, P2 ;  /* 0x000000110300780c */ /* 0x000fda00017a4270 */
[----:B0-----:R-:W-:Y:S05]  /*63b0*/  @!P5 BRA `(.L_x_89) ;  /* 0x000000000004d947 */ /* 0x001fea0003800000 */
[----:B------:R0:W5:Y:S02]  /*63c0*/  LDG.E.LTC128B.U16 R172, desc[UR40][R136.64+0x22] ;  /* 0x0000222888ac7981 */ /* 0x000164000c1e1520 */
.L_x_89:
[----:B------:R-:W-:Y:S05]  /*63d0*/  BSYNC B1 ;  /* 0x0000000000017941 */ /* 0x000fea0003800000 */
.L_x_88:
[----:B-----5:R-:W-:Y:S01]  /*63e0*/  IMAD.U32 R23, R172, 0x10000, RZ ;  /* 0x00010000ac177824 */ /* 0x020fe200078e00ff */
[----:B------:R-:W-:Y:S03]  /*63f0*/  BSSY B1, `(.L_x_90) ;  /* 0x000000b000017945 */ /* 0x000fe60003800000 */
[----:B------:R-:W-:-:S04]  /*6400*/  FMUL R104, R23, R144 ;  /* 0x0000009017687220 */ /* 0x000fc80000400000 */
[----:B------:R-:W-:Y:S01]  /*6410*/  FFMA R104, R105, R145, R104 ;  /* 0x0000009169687223 */ /* 0x000fe20000000068 */
[----:B------:R-:W-:-:S04]  /*6420*/  @P5 IMAD.MOV.U32 R105, RZ, RZ, R141 ;  /* 0x000000ffff695224 */ /* 0x000fc800078e008d */
[----:B------:R-:W-:-:S04]  /*6430*/  F2FP.BF16.F32.PACK_AB R104, RZ, R104 ;  /* 0x00000068ff68723e */ /* 0x000fc800000010ff */
[----:B------:R-:W-:Y:S01]  /*6440*/  PRMT R23, R104, 0x7610, R23 ;  /* 0x0000761068177816 */ /* 0x000fe20000000017 */
[----:B------:R-:W-:-:S05]  /*6450*/  @P5 IMAD.MOV.U32 R104, RZ, RZ, R128 ;  /* 0x000000ffff685224 */ /* 0x000fca00078e0080 */
[----:B------:R0:W-:Y:S01]  /*6460*/  @P5 STG.E.U16 desc[UR40][R104.64+0x22], R23 ;  /* 0x0000221768005986 */ /* 0x0001e2000c101528 */
[----:B------:R-:W-:-:S13]  /*6470*/  ISETP.GT.AND P5, PT, R3, 0x10, P6 ;  /* 0x000000100300780c */ /* 0x000fda00037a4270 */
[----:B0-----:R-:W-:Y:S05]  /*6480*/  @!P5 BRA `(.L_x_91) ;  /* 0x000000000004d947 */ /* 0x001fea0003800000 */
[----:B------:R0:W5:Y:S02]  /*6490*/  LDG.E.LTC128B.U16 R172, desc[UR40][R166.64+0x20] ;  /* 0x00002028a6ac7981 */ /* 0x000164000c1e1520 */
.L_x_91:
[----:B------:R-:W-:Y:S05]  /*64a0*/  BSYNC B1 ;  /* 0x0000000000017941 */ /* 0x000fea0003800000 */
.L_x_90:
[----:B-----5:R-:W-:Y:S01]  /*64b0*/  IMAD.U32 R23, R172, 0x10000, RZ ;  /* 0x00010000ac177824 */ /* 0x020fe200078e00ff */
[----:B------:R-:W-:Y:S01]  /*64c0*/  @P5 MOV R104, R130 ;  /* 0x0000008200685202 */ /* 0x000fe20000000f00 */
[----:B------:R-:W-:Y:S01]  /*64d0*/  @P5 IMAD.MOV.U32 R105, RZ, RZ, R131 ;  /* 0x000000ffff695224 */ /* 0x000fe200078e0083 */
[----:B------:R-:W-:Y:S01]  /*64e0*/  BSSY B1, `(.L_x_92) ;  /* 0x0000008000017945 */ /* 0x000fe20003800000 */
[----:B------:R-:W-:-:S04]  /*64f0*/  FMUL R23, R23, R144 ;  /* 0x0000009017177220 */ /* 0x000fc80000400000 */
[----:B------:R-:W-:-:S05]  /*6500*/  FFMA R23, R106, R145, R23 ;  /* 0x000000916a177223 */ /* 0x000fca0000000017 */
[----:B------:R-:W-:-:S05]  /*6510*/  F2FP.BF16.F32.PACK_AB R23, RZ, R23 ;  /* 0x00000017ff17723e */ /* 0x000fca00000010ff */
[----:B------:R0:W-:Y:S01]  /*6520*/  @P5 STG.E.U16 desc[UR40][R104.64+0x20], R23 ;  /* 0x0000201768005986 */ /* 0x0001e2000c101528 */
[----:B------:R-:W-:-:S13]  /*6530*/  ISETP.GT.AND P5, PT, R3, 0x11, P6 ;  /* 0x000000110300780c */ /* 0x000fda00037a4270 */
[----:B0-----:R-:W-:Y:S05]  /*6540*/  @!P5 BRA `(.L_x_93) ;  /* 0x000000000004d947 */ /* 0x001fea0003800000 */
[----:B------:R0:W5:Y:S02]  /*6550*/  LDG.E.LTC128B.U16 R172, desc[UR40][R166.64+0x22] ;  /* 0x00002228a6ac7981 */ /* 0x000164000c1e1520 */
.L_x_93:
[----:B------:R-:W-:Y:S05]  /*6560*/  BSYNC B1 ;  /* 0x0000000000017941 */ /* 0x000fea0003800000 */
.L_x_92:
        /* <DEDUP_REMOVED lines=12> */
.L_x_95:
[----:B------:R-:W-:Y:S05]  /*6630*/  BSYNC B1 ;  /* 0x0000000000017941 */ /* 0x000fea0003800000 */
.L_x_94:
        /* <DEDUP_REMOVED lines=11> */
.L_x_97:
[----:B------:R-:W-:Y:S05]  /*66f0*/  BSYNC B1 ;  /* 0x0000000000017941 */ /* 0x000fea0003800000 */
.L_x_96:
        /* <DEDUP_REMOVED lines=12> */
.L_x_99:
[----:B------:R-:W-:Y:S05]  /*67c0*/  BSYNC B1 ;  /* 0x0000000000017941 */ /* 0x000fea0003800000 */
.L_x_98:
        /* <DEDUP_REMOVED lines=11> */
.L_x_101:
[----:B------:R-:W-:Y:S05]  /*6880*/  BSYNC B1 ;  /* 0x0000000000017941 */ /* 0x000fea0003800000 */
.L_x_100:
[----:B-----5:R-:W-:Y:S01]  /*6890*/  IMAD.U32 R23, R172, 0x10000, RZ ;  /* 0x00010000ac177824 */ /* 0x020fe200078e00ff */
[----:B------:R-:W-:-:S03]  /*68a0*/  @P5 MOV R105, R131 ;  /* 0x0000008300695202 */ /* 0x000fc60000000f00 */
[----:B------:R-:W-:-:S04]  /*68b0*/  FMUL R104, R23, R144 ;  /* 0x0000009017687220 */ /* 0x000fc80000400000 */
[----:B------:R-:W-:-:S05]  /*68c0*/  FFMA R104, R111, R145, R104 ;  /* 0x000000916f687223 */ /* 0x000fca0000000068 */
[----:B------:R-:W-:-:S04]  /*68d0*/  F2FP.BF16.F32.PACK_AB R104, RZ, R104 ;  /* 0x00000068ff68723e */ /* 0x000fc800000010ff */
[----:B------:R-:W-:Y:S01]  /*68e0*/  PRMT R106, R104, 0x7610, R106 ;  /* 0x00007610686a7816 */ /* 0x000fe2000000006a */
[----:B------:R-:W-:-:S05]  /*68f0*/  @P5 IMAD.MOV.U32 R104, RZ, RZ, R130 ;  /* 0x000000ffff685224 */ /* 0x000fca00078e0082 */
[----:B------:R0:W-:Y:S01]  /*6900*/  @P5 STG.E.U16 desc[UR40][R104.64+0x32], R106 ;  /* 0x0000326a68005986 */ /* 0x0001e2000c101528 */
[----:B------:R-:W-:-:S13]  /*6910*/  ISETP.GT.AND P5, PT, R3, 0x10, P1 ;  /* 0x000000100300780c */ /* 0x000fda0000fa4270 */
[----:B------:R-:W2:Y:S01]  /*6920*/  @P5 LDG.E.LTC128B.U16 R172, desc[UR40][R132.64+0x20] ;  /* 0x0000202884ac5981 */ /* 0x000ea2000c1e1520 */
[----:B------:R-:W-:Y:S01]  /*6930*/  BSSY B1, `(.L_x_102) ;  /* 0x0000009000017945 */ /* 0x000fe20003800000 */
[----:B--2---:R-:W-:-:S04]  /*6940*/  IMAD.U32 R23, R172, 0x10000, RZ ;  /* 0x00010000ac177824 */ /* 0x004fc800078e00ff */
[----:B------:R-:W-:-:S04]  /*6950*/  FMUL R23, R23, R144 ;  /* 0x0000009017177220 */ /* 0x000fc80000400000 */
[----:B------:R-:W-:-:S05]  /*6960*/  FFMA R23, R96, R145, R23 ;  /* 0x0000009160177223 */ /* 0x000fca0000000017 */
[----:B------:R-:W-:-:S05]  /*6970*/  F2FP.BF16.F32.PACK_AB R23, RZ, R23 ;  /* 0x00000017ff17723e */ /* 0x000fca00000010ff */
[----:B------:R0:W-:Y:S01]  /*6980*/  @P5 STG.E.U16 desc[UR40][R14.64+0x20], R23 ;  /* 0x000020170e005986 */ /* 0x0001e2000c101528 */
[----:B------:R-:W-:-:S13]  /*6990*/  ISETP.GT.AND P5, PT, R3, 0x11, P1 ;  /* 0x000000110300780c */ /* 0x000fda0000fa4270 */
[----:B0-----:R-:W-:Y:S05]  /*69a0*/  @!P5 BRA `(.L_x_103) ;  /* 0x000000000004d947 */ /* 0x001fea0003800000 */
[----:B------:R0:W5:Y:S02]  /*69b0*/  LDG.E.LTC128B.U16 R172, desc[UR40][R132.64+0x22] ;  /* 0x0000222884ac7981 */ /* 0x000164000c1e1520 */
.L_x_103:
[----:B------:R-:W-:Y:S05]  /*69c0*/  BSYNC B1 ;  /* 0x0000000000017941 */ /* 0x000fea0003800000 */
.L_x_102:
[----:B-----5:R-:W-:Y:S01]  /*69d0*/  IMAD.U32 R23, R172, 0x10000, RZ ;  /* 0x00010000ac177824 */ /* 0x020fe200078e00ff */
        /* <DEDUP_REMOVED lines=8> */
.L_x_105:
[----:B------:R-:W-:Y:S05]  /*6a60*/  BSYNC B1 ;  /* 0x0000000000017941 */ /* 0x000fea0003800000 */
.L_x_104:
        /* <DEDUP_REMOVED lines=9> */
.L_x_107:
[----:B------:R-:W-:Y:S05]  /*6b00*/  BSYNC B1 ;  /* 0x0000000000017941 */ /* 0x000fea0003800000 */
.L_x_106:
        /* <DEDUP_REMOVED lines=9> */
.L_x_109:
[----:B------:R-:W-:Y:S05]  /*6ba0*/  BSYNC B1 ;  /* 0x0000000000017941 */ /* 0x000fea0003800000 */
.L_x_108:
        /* <DEDUP_REMOVED lines=9> */
.L_x_111:
[----:B------:R-:W-:Y:S05]  /*6c40*/  BSYNC B1 ;  /* 0x0000000000017941 */ /* 0x000fea0003800000 */
.L_x_110:
        /* <DEDUP_REMOVED lines=9> */
.L_x_113:
[----:B------:R-:W-:Y:S05]  /*6ce0*/  BSYNC B1 ;  /* 0x0000000000017941 */ /* 0x000fea0003800000 */
.L_x_112:
        /* <DEDUP_REMOVED lines=9> */
.L_x_115:
[----:B------:R-:W-:Y:S05]  /*6d80*/  BSYNC B1 ;  /* 0x0000000000017941 */ /* 0x000fea0003800000 */
.L_x_114:
        /* <DEDUP_REMOVED lines=9> */
.L_x_117:
[----:B------:R-:W-:Y:S05]  /*6e20*/  BSYNC B1 ;  /* 0x0000000000017941 */ /* 0x000fea0003800000 */
.L_x_116:
        /* <DEDUP_REMOVED lines=9> */
.L_x_119:
[----:B------:R-:W-:Y:S05]  /*6ec0*/  BSYNC B1 ;  /* 0x0000000000017941 */ /* 0x000fea0003800000 */
.L_x_118:
        /* <DEDUP_REMOVED lines=9> */
.L_x_121:
[----:B------:R-:W-:Y:S05]  /*6f60*/  BSYNC B1 ;  /* 0x0000000000017941 */ /* 0x000fea0003800000 */
.L_x_120:
        /* <DEDUP_REMOVED lines=9> */
.L_x_123:
[----:B------:R-:W-:Y:S05]  /*7000*/  BSYNC B1 ;  /* 0x0000000000017941 */ /* 0x000fea0003800000 */
.L_x_122:
        /* <DEDUP_REMOVED lines=9> */
.L_x_125:
[----:B------:R-:W-:Y:S05]  /*70a0*/  BSYNC B1 ;  /* 0x0000000000017941 */ /* 0x000fea0003800000 */
.L_x_124:
        /* <DEDUP_REMOVED lines=9> */
.L_x_127:
[----:B------:R-:W-:Y:S05]  /*7140*/  BSYNC B1 ;  /* 0x0000000000017941 */ /* 0x000fea0003800000 */
.L_x_126:
        /* <DEDUP_REMOVED lines=9> */
.L_x_129:
[----:B------:R-:W-:Y:S05]  /*71e0*/  BSYNC B1 ;  /* 0x0000000000017941 */ /* 0x000fea0003800000 */
.L_x_128:
        /* <DEDUP_REMOVED lines=9> */
.L_x_131:
[----:B------:R-:W-:Y:S05]  /*7280*/  BSYNC B1 ;  /* 0x0000000000017941 */ /* 0x000fea0003800000 */
.L_x_130:
        /* <DEDUP_REMOVED lines=9> */
.L_x_133:
[----:B------:R-:W-:Y:S05]  /*7320*/  BSYNC B1 ;  /* 0x0000000000017941 */ /* 0x000fea0003800000 */
.L_x_132:
        /* <DEDUP_REMOVED lines=11> */
.L_x_135:
[----:B------:R-:W-:Y:S05]  /*73e0*/  BSYNC B1 ;  /* 0x0000000000017941 */ /* 0x000fea0003800000 */
.L_x_134:
        /* <DEDUP_REMOVED lines=12> */
.L_x_137:
[----:B------:R-:W-:Y:S05]  /*74b0*/  BSYNC B1 ;  /* 0x0000000000017941 */ /* 0x000fea0003800000 */
.L_x_136:
        /* <DEDUP_REMOVED lines=11> */
.L_x_139:
[----:B------:R-:W-:Y:S05]  /*7570*/  BSYNC B1 ;  /* 0x0000000000017941 */ /* 0x000fea0003800000 */
.L_x_138:
        /* <DEDUP_REMOVED lines=12> */
.L_x_141:
[----:B------:R-:W-:Y:S05]  /*7640*/  BSYNC B1 ;  /* 0x0000000000017941 */ /* 0x000fea0003800000 */
.L_x_140:
        /* <DEDUP_REMOVED lines=11> */
.L_x_143:
[----:B------:R-:W-:Y:S05]  /*7700*/  BSYNC B1 ;  /* 0x0000000000017941 */ /* 0x000fea0003800000 */
.L_x_142:
[----:B-----5:R-:W-:Y:S01]  /*7710*/  SHF.L.U32 R23, R172, 0x10, RZ ;  /* 0x00000010ac177819 */ /* 0x020fe200000006ff */
[----:B------:R-:W-:Y:S01]  /*7720*/  @P5 IMAD.MOV.U32 R81, RZ, RZ, R141 ;  /* 0x000000ffff515224 */ /* 0x000fe200078e008d */
[----:B------:R-:W-:Y:S03]  /*7730*/  BSSY B1, `(.L_x_144) ;  /* 0x000000a000017945 */ /* 0x000fe60003800000 */
        /* <DEDUP_REMOVED lines=9> */
.L_x_145:
[----:B------:R-:W-:Y:S05]  /*77d0*/  BSYNC B1 ;  /* 0x0000000000017941 */ /* 0x000fea0003800000 */
.L_x_144:
        /* <DEDUP_REMOVED lines=11> */
.L_x_147:
[----:B------:R-:W-:Y:S05]  /*7890*/  BSYNC B1 ;  /* 0x0000000000017941 */ /* 0x000fea0003800000 */
.L_x_146:
        /* <DEDUP_REMOVED lines=12> */
.L_x_149:
[----:B------:R-:W-:Y:S05]  /*7960*/  BSYNC B1 ;  /* 0x0000000000017941 */ /* 0x000fea0003800000 */
.L_x_148:
        /* <DEDUP_REMOVED lines=9> */
.L_x_151:
[----:B------:R-:W-:Y:S05]  /*7a00*/  BSYNC B1 ;  /* 0x0000000000017941 */ /* 0x000fea0003800000 */
.L_x_150:
        /* <DEDUP_REMOVED lines=9> */
.L_x_153:
[----:B------:R-:W-:Y:S05]  /*7aa0*/  BSYNC B1 ;  /* 0x0000000000017941 */ /* 0x000fea0003800000 */
.L_x_152:
        /* <DEDUP_REMOVED lines=9> */
.L_x_155:
[----:B------:R-:W-:Y:S05]  /*7b40*/  BSYNC B1 ;  /* 0x0000000000017941 */ /* 0x000fea0003800000 */
.L_x_154:
        /* <DEDUP_REMOVED lines=9> */
.L_x_157:
[----:B------:R-:W-:Y:S05]  /*7be0*/  BSYNC B1 ;  /* 0x0000000000017941 */ /* 0x000fea0003800000 */
.L_x_156:
        /* <DEDUP_REMOVED lines=9> */
.L_x_159:
[----:B------:R-:W-:Y:S05]  /*7c80*/  BSYNC B1 ;  /* 0x0000000000017941 */ /* 0x000fea0003800000 */
.L_x_158:
        /* <DEDUP_REMOVED lines=9> */
.L_x_161:
[----:B------:R-:W-:Y:S05]  /*7d20*/  BSYNC B1 ;  /* 0x0000000000017941 */ /* 0x000fea0003800000 */
.L_x_160:
        /* <DEDUP_REMOVED lines=9> */
.L_x_163:
[----:B------:R-:W-:Y:S05]  /*7dc0*/  BSYNC B1 ;  /* 0x0000000000017941 */ /* 0x000fea0003800000 */
.L_x_162:
        /* <DEDUP_REMOVED lines=9> */
.L_x_165:
[----:B------:R-:W-:Y:S05]  /*7e60*/  BSYNC B1 ;  /* 0x0000000000017941 */ /* 0x000fea0003800000 */
.L_x_164:
        /* <DEDUP_REMOVED lines=9> */
.L_x_167:
[----:B------:R-:W-:Y:S05]  /*7f00*/  BSYNC B1 ;  /* 0x0000000000017941 */ /* 0x000fea0003800000 */
.L_x_166:
        /* <DEDUP_REMOVED lines=9> */
.L_x_169:
[----:B------:R-:W-:Y:S05]  /*7fa0*/  BSYNC B1 ;  /* 0x0000000000017941 */ /* 0x000fea0003800000 */
.L_x_168:
        /* <DEDUP_REMOVED lines=9> */
.L_x_171:
[----:B------:R-:W-:Y:S05]  /*8040*/  BSYNC B1 ;  /* 0x0000000000017941 */ /* 0x000fea0003800000 */
.L_x_170:
        /* <DEDUP_REMOVED lines=9> */
.L_x_173:
[----:B------:R-:W-:Y:S05]  /*80e0*/  BSYNC B1 ;  /* 0x0000000000017941 */ /* 0x000fea0003800000 */
.L_x_172:
        /* <DEDUP_REMOVED lines=9> */
.L_x_175:
[----:B------:R-:W-:Y:S05]  /*8180*/  BSYNC B1 ;  /* 0x0000000000017941 */ /* 0x000fea0003800000 */
.L_x_174:
        /* <DEDUP_REMOVED lines=9> */
.L_x_177:
[----:B------:R-:W-:Y:S05]  /*8220*/  BSYNC B1 ;  /* 0x0000000000017941 */ /* 0x000fea0003800000 */
.L_x_176:
        /* <DEDUP_REMOVED lines=9> */
.L_x_179:
[----:B------:R-:W-:Y:S05]  /*82c0*/  BSYNC B1 ;  /* 0x0000000000017941 */ /* 0x000fea0003800000 */
.L_x_178:
        /* <DEDUP_REMOVED lines=9> */
.L_x_181:
[----:B------:R-:W-:Y:S05]  /*8360*/  BSYNC B1 ;  /* 0x0000000000017941 */ /* 0x000fea0003800000 */
.L_x_180:
        /* <DEDUP_REMOVED lines=11> */
.L_x_183:
[----:B------:R-:W-:Y:S05]  /*8420*/  BSYNC B1 ;  /* 0x0000000000017941 */ /* 0x000fea0003800000 */
.L_x_182:
        /* <DEDUP_REMOVED lines=12> */
.L_x_185:
[----:B------:R-:W-:Y:S05]  /*84f0*/  BSYNC B1 ;  /* 0x0000000000017941 */ /* 0x000fea0003800000 */
.L_x_184:
        /* <DEDUP_REMOVED lines=11> */
.L_x_187:
[----:B------:R-:W-:Y:S05]  /*85b0*/  BSYNC B1 ;  /* 0x0000000000017941 */ /* 0x000fea0003800000 */
.L_x_186:
        /* <DEDUP_REMOVED lines=12> */
.L_x_189:
[----:B------:R-:W-:Y:S05]  /*8680*/  BSYNC B1 ;  /* 0x0000000000017941 */ /* 0x000fea0003800000 */
.L_x_188:
        /* <DEDUP_REMOVED lines=11> */
.L_x_191:
[----:B------:R-:W-:Y:S05]  /*8740*/  BSYNC B1 ;  /* 0x0000000000017941 */ /* 0x000fea0003800000 */
.L_x_190:
        /* <DEDUP_REMOVED lines=12> */
.L_x_193:
[----:B------:R-:W-:Y:S05]  /*8810*/  BSYNC B1 ;  /* 0x0000000000017941 */ /* 0x000fea0003800000 */
.L_x_192:
        /* <DEDUP_REMOVED lines=11> */
.L_x_195:
[----:B------:R-:W-:Y:S05]  /*88d0*/  BSYNC B1 ;  /* 0x0000000000017941 */ /* 0x000fea0003800000 */
.L_x_194:
[----:B-----5:R-:W-:Y:S01]  /*88e0*/  IMAD.U32 R23, R172, 0x10000, RZ ;  /* 0x00010000ac177824 */ /* 0x020fe200078e00ff */
[----:B------:R-:W-:Y:S01]  /*88f0*/  @P5 MOV R57, R131 ;  /* 0x0000008300395202 */ /* 0x000fe20000000f00 */
[----:B------:R-:W-:Y:S02]  /*8900*/  BSSY B1, `(.L_x_196) ;  /* 0x000000a000017945 */ /* 0x000fe40003800000 */
        /* <DEDUP_REMOVED lines=9> */
.L_x_197:
[----:B------:R-:W-:Y:S05]  /*89a0*/  BSYNC B1 ;  /* 0x0000000000017941 */ /* 0x000fea0003800000 */
.L_x_196:
        /* <DEDUP_REMOVED lines=9> */
.L_x_199:
[----:B------:R-:W-:Y:S05]  /*8a40*/  BSYNC B1 ;  /* 0x0000000000017941 */ /* 0x000fea0003800000 */
.L_x_198:
        /* <DEDUP_REMOVED lines=9> */
.L_x_201:
[----:B------:R-:W-:Y:S05]  /*8ae0*/  BSYNC B1 ;  /* 0x0000000000017941 */ /* 0x000fea0003800000 */
.L_x_200:
        /* <DEDUP_REMOVED lines=9> */
.L_x_203:
[----:B------:R-:W-:Y:S05]  /*8b80*/  BSYNC B1 ;  /* 0x0000000000017941 */ /* 0x000fea0003800000 */
.L_x_202:
        /* <DEDUP_REMOVED lines=9> */
.L_x_205:
[----:B------:R-:W-:Y:S05]  /*8c20*/  BSYNC B1 ;  /* 0x0000000000017941 */ /* 0x000fea0003800000 */
.L_x_204:
        /* <DEDUP_REMOVED lines=9> */
.L_x_207:
[----:B------:R-:W-:Y:S05]  /*8cc0*/  BSYNC B1 ;  /* 0x0000000000017941 */ /* 0x000fea0003800000 */
.L_x_206:
        /* <DEDUP_REMOVED lines=9> */
.L_x_209:
[----:B------:R-:W-:Y:S05]  /*8d60*/  BSYNC B1 ;  /* 0x0000000000017941 */ /* 0x000fea0003800000 */
.L_x_208:
        /* <DEDUP_REMOVED lines=9> */
.L_x_211:
[----:B------:R-:W-:Y:S05]  /*8e00*/  BSYNC B1 ;  /* 0x0000000000017941 */ /* 0x000fea0003800000 */
.L_x_210:
        /* <DEDUP_REMOVED lines=9> */
.L_x_213:
[----:B------:R-:W-:Y:S05]  /*8ea0*/  BSYNC B1 ;  /* 0x0000000000017941 */ /* 0x000fea0003800000 */
.L_x_212:
        /* <DEDUP_REMOVED lines=9> */
.L_x_215:
[----:B------:R-:W-:Y:S05]  /*8f40*/  BSYNC B1 ;  /* 0x0000000000017941 */ /* 0x000fea0003800000 */
.L_x_214:
        /* <DEDUP_REMOVED lines=9> */
.L_x_217:
[----:B------:R-:W-:Y:S05]  /*8fe0*/  BSYNC B1 ;  /* 0x0000000000017941 */ /* 0x000fea0003800000 */
.L_x_216:
        /* <DEDUP_REMOVED lines=9> */
.L_x_219:
[----:B------:R-:W-:Y:S05]  /*9080*/  BSYNC B1 ;  /* 0x0000000000017941 */ /* 0x000fea0003800000 */
.L_x_218:
        /* <DEDUP_REMOVED lines=9> */
.L_x_221:
[----:B------:R-:W-:Y:S05]  /*9120*/  BSYNC B1 ;  /* 0x0000000000017941 */ /* 0x000fea0003800000 */
.L_x_220:
        /* <DEDUP_REMOVED lines=9> */
.L_x_223:
[----:B------:R-:W-:Y:S05]  /*91c0*/  BSYNC B1 ;  /* 0x0000000000017941 */ /* 0x000fea0003800000 */
.L_x_222:
[----:B0---45:R-:W-:Y:S01]  /*91d0*/  IMAD.U32 R5, R172, 0x10000, RZ ;  /* 0x00010000ac057824 */ /* 0x031fe200078e00ff */
        /* <DEDUP_REMOVED lines=8> */
.L_x_225:
[----:B------:R-:W-:Y:S05]  /*9260*/  BSYNC B1 ;  /* 0x0000000000017941 */ /* 0x000fea0003800000 */
.L_x_224:
[----:B-----5:R-:W-:Y:S01]  /*9270*/  SHF.L.U32 R5, R172, 0x10, RZ ;  /* 0x00000010ac057819 */ /* 0x020fe200000006ff */
[----:B------:R-:W-:Y:S01]  /*9280*/  BSSY B1, `(.L_x_226) ;  /* 0x0000008000017945 */ /* 0x000fe20003800000 */
[----:B------:R-:W-:-:S03]  /*9290*/  ISETP.GT.AND P3, PT, R3, 0x49, P3 ;  /* 0x000000490300780c */ /* 0x000fc60001f64270 */
[----:B------:R-:W-:-:S04]  /*92a0*/  FMUL R5, R5, R144 ;  /* 0x0000009005057220 */ /* 0x000fc80000400000 */
[----:B------:R-:W-:-:S05]  /*92b0*/  FFMA R5, R46, R145, R5 ;  /* 0x000000912e057223 */ /* 0x000fca0000000005 */
[----:B------:R-:W-:-:S05]  /*92c0*/  F2FP.BF16.F32.PACK_AB R5, RZ, R5 ;  /* 0x00000005ff05723e */ /* 0x000fca00000010ff */
[----:B------:R4:W-:Y:S01]  /*92d0*/  @P4 STG.E.U16 desc[UR40][R20.64+0x90], R5 ;  /* 0x0000900514004986 */ /* 0x0009e2000c101528 */
[----:B------:R-:W-:Y:S05]  /*92e0*/  @!P3 BRA `(.L_x_227) ;  /* 0x000000000004b947 */ /* 0x000fea0003800000 */
[----:B------:R0:W5:Y:S02]  /*92f0*/  LDG.E.LTC128B.U16 R172, desc[UR40][R8.64+0x92] ;  /* 0x0000922808ac7981 */ /* 0x000164000c1e1520 */
.L_x_227:
[----:B------:R-:W-:Y:S05]  /*9300*/  BSYNC B1 ;  /* 0x0000000000017941 */ /* 0x000fea0003800000 */
.L_x_226:
[----:B----45:R-:W-:Y:S01]  /*9310*/  IMAD.U32 R5, R172, 0x10000, RZ ;  /* 0x00010000ac057824 */ /* 0x030fe200078e00ff */
        /* <DEDUP_REMOVED lines=8> */
.L_x_229:
[----:B------:R-:W-:Y:S05]  /*93a0*/  BSYNC B1 ;  /* 0x0000000000017941 */ /* 0x000fea0003800000 */
.L_x_228:
[----:B-----5:R-:W-:Y:S01]  /*93b0*/  IMAD.U32 R5, R172, 0x10000, RZ ;  /* 0x00010000ac057824 */ /* 0x020fe200078e00ff */
[----:B------:R-:W-:Y:S01]  /*93c0*/  ISETP.GT.AND P3, PT, R3, 0x41, P2 ;  /* 0x000000410300780c */ /* 0x000fe20001764270 */
[----:B----4-:R-:W-:Y:S01]  /*93d0*/  @P4 IMAD.MOV.U32 R4, RZ, RZ, R128 ;  /* 0x000000ffff044224 */ /* 0x010fe200078e0080 */
        /* <DEDUP_REMOVED lines=9> */
.L_x_231:
[----:B------:R-:W-:Y:S05]  /*9470*/  BSYNC B1 ;  /* 0x0000000000017941 */ /* 0x000fea0003800000 */
.L_x_230:
[----:B----45:R-:W-:Y:S01]  /*9480*/  IMAD.U32 R5, R172, 0x10000, RZ ;  /* 0x00010000ac057824 */ /* 0x030fe200078e00ff */
[----:B------:R-:W-:Y:S01]  /*9490*/  ISETP.GT.AND P4, PT, R3, 0x40, P6 ;  /* 0x000000400300780c */ /* 0x000fe20003784270 */
[----:B------:R-:W-:Y:S02]  /*94a0*/  BSSY B1, `(.L_x_232) ;  /* 0x000000a000017945 */ /* 0x000fe40003800000 */
[----:B------:R-:W-:Y:S01]  /*94b0*/  FMUL R4, R5, R144 ;  /* 0x0000009005047220 */ /* 0x000fe20000400000 */
[----:B------:R-:W-:-:S03]  /*94c0*/  @P3 IMAD.MOV.U32 R5, RZ, RZ, R141 ;  /* 0x000000ffff053224 */ /* 0x000fc600078e008d */
[----:B------:R-:W-:-:S05]  /*94d0*/  FFMA R4, R33, R145, R4 ;  /* 0x0000009121047223 */ /* 0x000fca0000000004 */
[----:B------:R-:W-:-:S04]  /*94e0*/  F2FP.BF16.F32.PACK_AB R4, RZ, R4 ;  /* 0x00000004ff04723e */ /* 0x000fc800000010ff */
[----:B------:R-:W-:Y:S01]  /*94f0*/  PRMT R6, R4, 0x7610, R6 ;  /* 0x0000761004067816 */ /* 0x000fe20000000006 */
[----:B------:R-:W-:-:S05]  /*9500*/  @P3 IMAD.MOV.U32 R4, RZ, RZ, R128 ;  /* 0x000000ffff043224 */ /* 0x000fca00078e0080 */
[----:B------:R4:W-:Y:S01]  /*9510*/  @P3 STG.E.U16 desc[UR40][R4.64+0x82], R6 ;  /* 0x0000820604003986 */ /* 0x0009e2000c101528 */
[----:B------:R-:W-:Y:S05]  /*9520*/  @!P4 BRA `(.L_x_233) ;  /* 0x000000000004c947 */ /* 0x000fea0003800000 */
[----:B------:R0:W5:Y:S02]  /*9530*/  LDG.E.LTC128B.U16 R172, desc[UR40][R166.64+0x80] ;  /* 0x00008028a6ac7981 */ /* 0x000164000c1e1520 */
.L_x_233:
[----:B------:R-:W-:Y:S05]  /*9540*/  BSYNC B1 ;  /* 0x0000000000017941 */ /* 0x000fea0003800000 */
.L_x_232:
[----:B----45:R-:W-:Y:S01]  /*9550*/  IMAD.U32 R5, R172, 0x10000, RZ ;  /* 0x00010000ac057824 */ /* 0x030fe200078e00ff */
        /* <DEDUP_REMOVED lines=11> */
.L_x_235:
[----:B------:R-:W-:Y:S05]  /*9610*/  BSYNC B1 ;  /* 0x0000000000017941 */ /* 0x000fea0003800000 */
.L_x_234:
        /* <DEDUP_REMOVED lines=12> */
.L_x_237:
[----:B------:R-:W-:Y:S05]  /*96e0*/  BSYNC B1 ;  /* 0x0000000000017941 */ /* 0x000fea0003800000 */
.L_x_236:
[----:B----45:R-:W-:Y:S01]  /*96f0*/  IMAD.U32 R5, R172, 0x10000, RZ ;  /* 0x00010000ac057824 */ /* 0x030fe200078e00ff */
[----:B------:R-:W-:Y:S01]  /*9700*/  @P4 MOV R4, R128 ;  /* 0x0000008000044202 */ /* 0x000fe20000000f00 */
[----:B------:R-:W-:Y:S01]  /*9710*/  BSSY B1, `(.L_x_238) ;  /* 0x000000a000017945 */ /* 0x000fe20003800000 */
[----:B------:R-:W-:Y:S01]  /*9720*/  ISETP.GT.AND P2, PT, R3, 0x49, P2 ;  /* 0x000000490300780c */ /* 0x000fe20001744270 */
        /* <DEDUP_REMOVED lines=8> */
.L_x_239:
[----:B------:R-:W-:Y:S05]  /*97b0*/  BSYNC B1 ;  /* 0x0000000000017941 */ /* 0x000fea0003800000 */
.L_x_238:
[----:B----45:R-:W-:Y:S01]  /*97c0*/  IMAD.U32 R5, R172, 0x10000, RZ ;  /* 0x00010000ac057824 */ /* 0x030fe200078e00ff */
[----:B------:R-:W-:Y:S01]  /*97d0*/  ISETP.GT.AND P3, PT, R3, 0x48, P6 ;  /* 0x000000480300780c */ /* 0x000fe20003764270 */
[----:B------:R-:W-:Y:S01]  /*97e0*/  @P2 IMAD.MOV.U32 R129, RZ, RZ, R141 ;  /* 0x000000ffff812224 */ /* 0x000fe200078e008d */
[----:B------:R-:W-:Y:S01]  /*97f0*/  BSSY B1, `(.L_x_240) ;  /* 0x0000007000017945 */ /* 0x000fe20003800000 */
[----:B------:R-:W-:-:S04]  /*9800*/  FMUL R4, R5, R144 ;  /* 0x0000009005047220 */ /* 0x000fc80000400000 */
[----:B------:R-:W-:-:S05]  /*9810*/  FFMA R4, R37, R145, R4 ;  /* 0x0000009125047223 */ /* 0x000fca0000000004 */
[----:B------:R-:W-:-:S05]  /*9820*/  F2FP.BF16.F32.PACK_AB R4, RZ, R4 ;  /* 0x00000004ff04723e */ /* 0x000fca00000010ff */
[----:B------:R4:W-:Y:S01]  /*9830*/  @P2 STG.E.U16 desc[UR40][R128.64+0x92], R4 ;  /* 0x0000920480002986 */ /* 0x0009e2000c101528 */
[----:B------:R-:W-:Y:S05]  /*9840*/  @!P3 BRA `(.L_x_241) ;  /* 0x000000000004b947 */ /* 0x000fea0003800000 */
[----:B------:R0:W5:Y:S02]  /*9850*/  LDG.E.LTC128B.U16 R172, desc[UR40][R166.64+0x90] ;  /* 0x00009028a6ac7981 */ /* 0x000164000c1e1520 */
.L_x_241:
[----:B------:R-:W-:Y:S05]  /*9860*/  BSYNC B1 ;  /* 0x0000000000017941 */ /* 0x000fea0003800000 */
.L_x_240:
        /* <DEDUP_REMOVED lines=12> */
.L_x_243:
[----:B------:R-:W-:Y:S05]  /*9930*/  BSYNC B1 ;  /* 0x0000000000017941 */ /* 0x000fea0003800000 */
.L_x_242:
        /* <DEDUP_REMOVED lines=9> */
.L_x_245:
[----:B------:R-:W-:Y:S05]  /*99d0*/  BSYNC B1 ;  /* 0x0000000000017941 */ /* 0x000fea0003800000 */
.L_x_244:
        /* <DEDUP_REMOVED lines=9> */
.L_x_247:
[----:B------:R-:W-:Y:S05]  /*9a70*/  BSYNC B1 ;  /* 0x0000000000017941 */ /* 0x000fea0003800000 */
.L_x_246:
[----:B0----5:R-:W-:Y:S01]  /*9a80*/  IMAD.U32 R5, R172, 0x10000, RZ ;  /* 0x00010000ac057824 */ /* 0x021fe200078e00ff */
[----:B------:R-:W-:Y:S01]  /*9a90*/  ISETP.GT.AND P3, PT, R3, 0x40, P0 ;  /* 0x000000400300780c */ /* 0x000fe20000764270 */
[----:B------:R-:W-:Y:S02]  /*9aa0*/  BSSY B1, `(.L_x_248) ;  /* 0x0000007000017945 */ /* 0x000fe40003800000 */
[----:B----4-:R-:W-:-:S04]  /*9ab0*/  FMUL R4, R5, R144 ;  /* 0x0000009005047220 */ /* 0x010fc80000400000 */
[----:B------:R-:W-:-:S05]  /*9ac0*/  FFMA R4, R25, R145, R4 ;  /* 0x0000009119047223 */ /* 0x000fca0000000004 */
[----:B------:R-:W-:-:S05]  /*9ad0*/  F2FP.BF16.F32.PACK_AB R4, RZ, R4 ;  /* 0x00000004ff04723e */ /* 0x000fca00000010ff */
[----:B------:R0:W-:Y:S01]  /*9ae0*/  @P2 STG.E.U16 desc[UR40][R14.64+0x82], R4 ;  /* 0x000082040e002986 */ /* 0x0001e2000c101528 */
[----:B------:R-:W-:Y:S05]  /*9af0*/  @!P3 BRA `(.L_x_249) ;  /* 0x000000000004b947 */ /* 0x000fea0003800000 */
[----:B------:R4:W5:Y:S02]  /*9b00*/  LDG.E.LTC128B.U16 R172, desc[UR40][R10.64+0x80] ;  /* 0x000080280aac7981 */ /* 0x000964000c1e1520 */
.L_x_249:
[----:B------:R-:W-:Y:S05]  /*9b10*/  BSYNC B1 ;  /* 0x0000000000017941 */ /* 0x000fea0003800000 */
.L_x_248:
[----:B-----5:R-:W-:Y:S01]  /*9b20*/  IMAD.U32 R5, R172, 0x10000, RZ ;  /* 0x00010000ac057824 */ /* 0x020fe200078e00ff */
[----:B------:R-:W-:Y:S01]  /*9b30*/  ISETP.GT.AND P2, PT, R3, 0x41, P0 ;  /* 0x000000410300780c */ /* 0x000fe20000744270 */
[----:B0-----:R-:W-:Y:S01]  /*9b40*/  @P3 IMAD.MOV.U32 R4, RZ, RZ, R12 ;  /* 0x000000ffff043224 */ /* 0x001fe200078e000c */
        /* <DEDUP_REMOVED lines=9> */
.L_x_251:
[----:B------:R-:W-:Y:S05]  /*9be0*/  BSYNC B1 ;  /* 0x0000000000017941 */ /* 0x000fea0003800000 */
.L_x_250:
[----:B0----5:R-:W-:Y:S01]  /*9bf0*/  IMAD.U32 R5, R172, 0x10000, RZ ;  /* 0x00010000ac057824 */ /* 0x021fe200078e00ff */
[----:B------:R-:W-:Y:S01]  /*9c00*/  ISETP.GT.AND P3, PT, R3, 0x48, P1 ;  /* 0x000000480300780c */ /* 0x000fe20000f64270 */
[----:B------:R-:W-:Y:S02]  /*9c10*/  BSSY B1, `(.L_x_252) ;  /* 0x000000a000017945 */ /* 0x000fe40003800000 */
[----:B------:R-:W-:Y:S01]  /*9c20*/  FMUL R4, R5, R144 ;  /* 0x0000009005047220 */ /* 0x000fe20000400000 */
[----:B------:R-:W-:-:S03]  /*9c30*/  @P2 MOV R5, R13 ;  /* 0x0000000d00052202 */ /* 0x000fc60000000f00 */
[----:B------:R-:W-:-:S05]  /*9c40*/  FFMA R4, R27, R145, R4 ;  /* 0x000000911b047223 */ /* 0x000fca0000000004 */
[----:B------:R-:W-:-:S04]  /*9c50*/  F2FP.BF16.F32.PACK_AB R4, RZ, R4 ;  /* 0x00000004ff04723e */ /* 0x000fc800000010ff */
[----:B------:R-:W-:Y:S01]  /*9c60*/  PRMT R6, R4, 0x7610, R6 ;  /* 0x0000761004067816 */ /* 0x000fe20000000006 */
[----:B------:R-:W-:-:S05]  /*9c70*/  @P2 IMAD.MOV.U32 R4, RZ, RZ, R12 ;  /* 0x000000ffff042224 */ /* 0x000fca00078e000c */
[----:B------:R0:W-:Y:S01]  /*9c80*/  @P2 STG.E.U16 desc[UR40][R4.64+0x82], R6 ;  /* 0x0000820604002986 */ /* 0x0001e2000c101528 */
[----:B------:R-:W-:Y:S05]  /*9c90*/  @!P3 BRA `(.L_x_253) ;  /* 0x000000000004b947 */ /* 0x000fea0003800000 */
[----:B------:R0:W5:Y:S02]  /*9ca0*/  LDG.E.LTC128B.U16 R172, desc[UR40][R132.64+0x90] ;  /* 0x0000902884ac7981 */ /* 0x000164000c1e1520 */
.L_x_253:
[----:B------:R-:W-:Y:S05]  /*9cb0*/  BSYNC B1 ;  /* 0x0000000000017941 */ /* 0x000fea0003800000 */
.L_x_252:
[----:B0----5:R-:W-:Y:S01]  /*9cc0*/  IMAD.U32 R5, R172, 0x10000, RZ ;  /* 0x00010000ac057824 */ /* 0x021fe200078e00ff */
        /* <DEDUP_REMOVED lines=8> */
.L_x_255:
[----:B------:R-:W-:Y:S05]  /*9d50*/  BSYNC B1 ;  /* 0x0000000000017941 */ /* 0x000fea0003800000 */
.L_x_254:
        /* <DEDUP_REMOVED lines=9> */
.L_x_257:
[----:B------:R-:W-:Y:S05]  /*9df0*/  BSYNC B1 ;  /* 0x0000000000017941 */ /* 0x000fea0003800000 */
.L_x_256:
        /* <DEDUP_REMOVED lines=12> */
.L_x_259:
[----:B------:R-:W-:Y:S05]  /*9ec0*/  BSYNC B1 ;  /* 0x0000000000017941 */ /* 0x000fea0003800000 */
.L_x_258:
[----:B------:R-:W-:Y:S05]  /*9ed0*/  @!P0 BRA `(.L_x_260) ;  /* 0x0000002000a48947 */ /* 0x000fea0003800000 */
[----:B-----5:R-:W-:-:S04]  /*9ee0*/  IMAD.U32 R3, R172, 0x10000, RZ ;  /* 0x00010000ac037824 */ /* 0x020fc800078e00ff */
[----:B0-----:R-:W-:-:S04]  /*9ef0*/  FMUL R4, R3, R144 ;  /* 0x0000009003047220 */ /* 0x001fc80000400000 */
[----:B------:R-:W-:-:S05]  /*9f00*/  FFMA R4, R31, R145, R4 ;  /* 0x000000911f047223 */ /* 0x000fca0000000004 */
[----:B------:R-:W-:-:S05]  /*9f10*/  F2FP.BF16.F32.PACK_AB R4, RZ, R4 ;  /* 0x00000004ff04723e */ /* 0x000fca00000010ff */
[----:B------:R0:W-:Y:S01]  /*9f20*/  STG.E.U16 desc[UR40][R12.64+0x92], R4 ;  /* 0x000092040c007986 */ /* 0x0001e2000c101528 */
[----:B------:R-:W-:Y:S05]  /*9f30*/  BRA `(.L_x_260) ;  /* 0x00000020008c7947 */ /* 0x000fea0003800000 */
.L_x_29:
[----:B------:R-:W-:Y:S01]  /*9f40*/  ULDC.64 UR4, c[0x0][0x5c0] ;  /* 0x0001700000047ab9 */ /* 0x000fe20000000a00 */
[----:B------:R-:W-:Y:S01]  /*9f50*/  ISETP.GT.AND P2, PT, R3, 0x1, P4 ;  /* 0x000000010300780c */ /* 0x000fe20002744270 */
[-C--:B------:R-:W-:Y:S01]  /*9f60*/  FMUL R137, R137, R145.reuse ;  /* 0x0000009189897220 */ /* 0x080fe20000400000 */
[----:B------:R-:W-:Y:S01]  /*9f70*/  LEA R4, P1, R158, UR4, 0x1 ;  /* 0x000000049e047c11 */ /* 0x000fe2000f8208ff */
[----:B------:R-:W-:Y:S01]  /*9f80*/  IMAD.SHL.U32 R23, R12, 0x10, RZ ;  /* 0x000000100c177824 */ /* 0x000fe200078e00ff */
[----:B------:R-:W-:Y:S01]  /*9f90*/  ISETP.GT.AND P5, PT, R152, 0x8, PT ;  /* 0x000000089800780c */ /* 0x000fe20003fa4270 */
[-C--:B------:R-:W-:Y:S01]  /*9fa0*/  FMUL R136, R136, R145.reuse ;  /* 0x0000009188887220 */ /* 0x080fe20000400000 */
[----:B------:R-:W-:Y:S01]  /*9fb0*/  LEA.HI.X R5, R158, UR5, R161, 0x1, P1 ;  /* 0x000000059e057c11 */ /* 0x000fe200088f0ca1 */
[-C--:B------:R-:W-:Y:S01]  /*9fc0*/  FMUL R138, R138, R145.reuse ;  /* 0x000000918a8a7220 */ /* 0x080fe20000400000 */
[----:B------:R-:W-:Y:S01]  /*9fd0*/  ISETP.GT.AND P1, PT, R3, RZ, P5 ;  /* 0x000000ff0300720c */ /* 0x000fe20002f24270 */
[----:B------:R-:W-:Y:S01]  /*9fe0*/  FMUL R139, R139, R145 ;  /* 0x000000918b8b7220 */ /* 0x000fe20000400000 */
[----:B------:R-:W-:Y:S01]  /*9ff0*/  F2FP.BF16.F32.PACK_AB R137, RZ, R137 ;  /* 0x00000089ff89723e */ /* 0x000fe200000010ff */
[-C--:B------:R-:W-:Y:S01]  /*a000*/  FMUL R140, R140, R145.reuse ;  /* 0x000000918c8c7220 */ /* 0x080fe20000400000 */
[----:B------:R-:W-:Y:S01]  /*a010*/  SHF.L.U64.HI R21, R12, 0x4, R13 ;  /* 0x000000040c157819 */ /* 0x000fe2000001020d */
[-C--:B------:R-:W-:Y:S01]  /*a020*/  FMUL R141, R141, R145.reuse ;  /* 0x000000918d8d7220 */ /* 0x080fe20000400000 */
[----:B------:R-:W-:Y:S01]  /*a030*/  IADD3 R6, P3, R23, R4, RZ ;  /* 0x0000000417067210 */ /* 0x000fe20007f7e0ff */
[----:B------:R-:W-:Y:S01]  /*a040*/  @P2 STG.E.U16 desc[UR40][R4.64+0x2], R137 ;  /* 0x0000028904002986 */ /* 0x000fe2000c101528 */
[----:B------:R-:W-:Y:S01]  /*a050*/  F2FP.BF16.F32.PACK_AB R136, RZ, R136 ;  /* 0x00000088ff88723e */ /* 0x000fe200000010ff */
[-C--:B------:R-:W-:Y:S01]  /*a060*/  FMUL R143, R143, R145.reuse ;  /* 0x000000918f8f7220 */ /* 0x080fe20000400000 */
[----:B------:R-:W-:Y:S01]  /*a070*/  F2FP.BF16.F32.PACK_AB R138, RZ, R138 ;  /* 0x0000008aff8a723e */ /* 0x000fe200000010ff */
[----:B------:R-:W-:Y:S01]  /*a080*/  IMAD.X R7, R21, 0x1, R5, P3 ;  /* 0x0000000115077824 */ /* 0x000fe200018e0605 */
[C---:B------:R-:W-:Y:S01]  /*a090*/  ISETP.GT.AND P2, PT, R3.reuse, 0x1, P5 ;  /* 0x000000010300780c */ /* 0x040fe20002f44270 */
[----:B------:R0:W-:Y:S01]  /*a0a0*/  @P0 STG.E.U16 desc[UR40][R4.64], R136 ;  /* 0x0000008804000986 */ /* 0x0001e2000c101528 */
[C---:B------:R-:W-:Y:S01]  /*a0b0*/  ISETP.GT.AND P0, PT, R3.reuse, 0x8, P4 ;  /* 0x000000080300780c */ /* 0x040fe20002704270 */
[----:B------:R-:W-:Y:S01]  /*a0c0*/  FMUL R128, R128, R145 ;  /* 0x0000009180807220 */ /* 0x000fe20000400000 */
[----:B------:R-:W-:Y:S01]  /*a0d0*/  F2FP.BF16.F32.PACK_AB R139, RZ, R139 ;  /* 0x0000008bff8b723e */ /* 0x000fe200000010ff */
[----:B------:R1:W-:Y:S01]  /*a0e0*/  @P1 STG.E.U16 desc[UR40][R6.64], R138 ;  /* 0x0000008a06001986 */ /* 0x0003e2000c101528 */
[----:B------:R-:W-:Y:S01]  /*a0f0*/  ISETP.GT.AND P1, PT, R3, 0x9, P4 ;  /* 0x000000090300780c */ /* 0x000fe20002724270 */
[-C--:B------:R-:W-:Y:S01]  /*a100*/  FMUL R142, R142, R145.reuse ;  /* 0x000000918e8e7220 */ /* 0x080fe20000400000 */
[----:B------:R-:W-:Y:S01]  /*a110*/  F2FP.BF16.F32.PACK_AB R140, RZ, R140 ;  /* 0x0000008cff8c723e */ /* 0x000fe200000010ff */
[----:B------:R-:W-:Y:S01]  /*a120*/  IMAD R9, R13, 0xf0, RZ ;  /* 0x000000f00d097824 */ /* 0x000fe200078e02ff */
[----:B------:R-:W-:Y:S01]  /*a130*/  ISETP.GT.AND P3, PT, R3, 0x9, P5 ;  /* 0x000000090300780c */ /* 0x000fe20002f64270 */
[----:B------:R-:W-:Y:S01]  /*a140*/  FMUL R8, R129, R145 ;  /* 0x0000009181087220 */ /* 0x000fe20000400000 */
[----:B------:R-:W-:Y:S01]  /*a150*/  F2FP.BF16.F32.PACK_AB R141, RZ, R141 ;  /* 0x0000008dff8d723e */ /* 0x000fe200000010ff */
[----:B------:R-:W-:Y:S01]  /*a160*/  @P2 STG.E.U16 desc[UR40][R6.64+0x2], R139 ;  /* 0x0000028b06002986 */ /* 0x000fe2000c101528 */
[----:B------:R-:W-:Y:S01]  /*a170*/  F2FP.BF16.F32.PACK_AB R143, RZ, R143 ;  /* 0x0000008fff8f723e */ /* 0x000fe200000010ff */
[----:B0-----:R-:W-:Y:S01]  /*a180*/  IMAD.WIDE.U32 R136, R12, 0xf0, R6 ;  /* 0x000000f00c887825 */ /* 0x001fe200078e0006 */
[----:B------:R-:W-:Y:S01]  /*a190*/  ISETP.GT.AND P2, PT, R3, 0x8, P5 ;  /* 0x000000080300780c */ /* 0x000fe20002f44270 */
[----:B------:R-:W-:Y:S01]  /*a1a0*/  @P0 STG.E.U16 desc[UR40][R4.64+0x10], R140 ;  /* 0x0000108c04000986 */ /* 0x000fe2000c101528 */
[----:B------:R-:W-:Y:S01]  /*a1b0*/  ISETP.GT.AND P0, PT, R152, 0x80, PT ;  /* 0x000000809800780c */ /* 0x000fe20003f04270 */
[----:B------:R-:W-:Y:S01]  /*a1c0*/  IMAD.IADD R129, R9, 0x1, R137 ;  /* 0x0000000109817824 */ /* 0x000fe200078e0289 */
[----:B------:R-:W-:Y:S01]  /*a1d0*/  F2FP.BF16.F32.PACK_AB R128, RZ, R128 ;  /* 0x00000080ff80723e */ /* 0x000fe200000010ff */
[----:B------:R-:W-:Y:S01]  /*a1e0*/  @P1 STG.E.U16 desc[UR40][R4.64+0x12], R141 ;  /* 0x0000128d04001986 */ /* 0x000fe2000c101528 */
[C---:B------:R-:W-:Y:S01]  /*a1f0*/  ISETP.GT.AND P1, PT, R3.reuse, RZ, P0 ;  /* 0x000000ff0300720c */ /* 0x040fe20000724270 */
[----:B------:R-:W-:Y:S01]  /*a200*/  IMAD.SHL.U32 R15, R12, 0x100, RZ ;  /* 0x000001000c0f7824 */ /* 0x000fe200078e00ff */
[----:B------:R-:W-:Y:S01]  /*a210*/  F2FP.BF16.F32.PACK_AB R142, RZ, R142 ;  /* 0x0000008eff8e723e */ /* 0x000fe200000010ff */
[----:B------:R-:W-:Y:S01]  /*a220*/  @P3 STG.E.U16 desc[UR40][R6.64+0x12], R143 ;  /* 0x0000128f06003986 */ /* 0x000fe2000c101528 */
[----:B------:R-:W-:Y:S01]  /*a230*/  ISETP.GT.AND P3, PT, R3, 0x1, P0 ;  /* 0x000000010300780c */ /* 0x000fe20000764270 */
[-C--:B------:R-:W-:Y:S01]  /*a240*/  FMUL R20, R130, R145.reuse ;  /* 0x0000009182147220 */ /* 0x080fe20000400000 */
[----:B------:R-:W-:Y:S01]  /*a250*/  PRMT R11, R128, 0x7610, R11 ;  /* 0x00007610800b7816 */ /* 0x000fe2000000000b */
[----:B------:R-:W-:Y:S01]  /*a260*/  @P2 STG.E.U16 desc[UR40][R6.64+0x10], R142 ;  /* 0x0000108e06002986 */ /* 0x000fe2000c101528 */
[----:B------:R-:W-:Y:S01]  /*a270*/  F2FP.BF16.F32.PACK_AB R8, RZ, R8 ;  /* 0x00000008ff08723e */ /* 0x000fe200000010ff */
[----:B------:R-:W-:Y:S01]  /*a280*/  FMUL R137, R131, R145 ;  /* 0x0000009183897220 */ /* 0x000fe20000400000 */
[C---:B------:R-:W-:Y:S01]  /*a290*/  SHF.L.U64.HI R14, R12.reuse, 0x8, R13 ;  /* 0x000000080c0e7819 */ /* 0x040fe2000001020d */
[----:B------:R-:W-:Y:S01]  /*a2a0*/  IMAD.WIDE.U32 R12, R12, 0xf0, R6 ;  /* 0x000000f00c0c7825 */ /* 0x000fe200078e0006 */
[----:B-1----:R-:W-:-:S03]  /*a2b0*/  PRMT R138, R8, 0x7610, R138 ;  /* 0x00007610088a7816 */ /* 0x002fc6000000008a */
[----:B------:R-:W-:Y:S01]  /*a2c0*/  FMUL R132, R132, R145 ;  /* 0x0000009184847220 */ /* 0x000fe20000400000 */
[----:B------:R-:W-:Y:S01]  /*a2d0*/  F2FP.BF16.F32.PACK_AB R20, RZ, R20 ;  /* 0x00000014ff14723e */ /* 0x000fe200000010ff */
[--C-:B------:R-:W-:Y:S01]  /*a2e0*/  @P1 IMAD.MOV.U32 R128, RZ, RZ, R136.reuse ;  /* 0x000000ffff801224 */ /* 0x100fe200078e0088 */
[----:B------:R-:W-:Y:S01]  /*a2f0*/  F2FP.BF16.F32.PACK_AB R137, RZ, R137 ;  /* 0x00000089ff89723e */ /* 0x000fe200000010ff */
[----:B------:R-:W-:Y:S02]  /*a300*/  IMAD.IADD R13, R9, 0x1, R13 ;  /* 0x00000001090d7824 */ /* 0x000fe400078e020d */
[-C--:B------:R-:W-:Y:S01]  /*a310*/  FMUL R133, R133, R145.reuse ;  /* 0x0000009185857220 */ /* 0x080fe20000400000 */
[----:B------:R-:W-:Y:S01]  /*a320*/  F2FP.BF16.F32.PACK_AB R132, RZ, R132 ;  /* 0x00000084ff84723e */ /* 0x000fe200000010ff */
[----:B------:R0:W-:Y:S01]  /*a330*/  @P1 STG.E.U16 desc[UR40][R128.64], R11 ;  /* 0x0000000b80001986 */ /* 0x0001e2000c101528 */
[--C-:B------:R-:W-:Y:S01]  /*a340*/  IADD3 R10, P1, P2, R23, R136, R15.reuse ;  /* 0x00000088170a7210 */ /* 0x100fe20007a3e00f */
[----:B------:R-:W-:Y:S01]  /*a350*/  FMUL R134, R134, R145 ;  /* 0x0000009186867220 */ /* 0x000fe20000400000 */
[----:B------:R-:W-:Y:S01]  /*a360*/  F2FP.BF16.F32.PACK_AB R133, RZ, R133 ;  /* 0x00000085ff85723e */ /* 0x000fe200000010ff */
[-C--:B------:R-:W-:Y:S01]  /*a370*/  FMUL R135, R135, R145.reuse ;  /* 0x0000009187877220 */ /* 0x080fe20000400000 */
[-C--:B------:R-:W-:Y:S01]  /*a380*/  FMUL R120, R120, R145.reuse ;  /* 0x0000009178787220 */ /* 0x080fe20000400000 */
[-C--:B------:R-:W-:Y:S01]  /*a390*/  FMUL R121, R121, R145.reuse ;  /* 0x0000009179797220 */ /* 0x080fe20000400000 */
[----:B------:R-:W-:Y:S01]  /*a3a0*/  F2FP.BF16.F32.PACK_AB R134, RZ, R134 ;  /* 0x00000086ff86723e */ /* 0x000fe200000010ff */
[----:B------:R-:W-:Y:S01]  /*a3b0*/  FMUL R122, R122, R145 ;  /* 0x000000917a7a7220 */ /* 0x000fe20000400000 */
[----:B------:R-:W-:Y:S01]  /*a3c0*/  F2FP.BF16.F32.PACK_AB R135, RZ, R135 ;  /* 0x00000087ff87723e */ /* 0x000fe200000010ff */
[----:B------:R-:W-:Y:S01]  /*a3d0*/  FMUL R123, R123, R145 ;  /* 0x000000917b7b7220 */ /* 0x000fe20000400000 */
[----:B------:R-:W-:Y:S01]  /*a3e0*/  F2FP.BF16.F32.PACK_AB R120, RZ, R120 ;  /* 0x00000078ff78723e */ /* 0x000fe200000010ff */
[----:B0-----:R-:W-:Y:S01]  /*a3f0*/  @P3 IMAD.MOV.U32 R128, RZ, RZ, R136 ;  /* 0x000000ffff803224 */ /* 0x001fe200078e0088 */
[--C-:B------:R-:W-:Y:S01]  /*a400*/  IADD3.X R11, R21, R129, R14.reuse, P1, P2 ;  /* 0x00000081150b7210 */ /* 0x100fe20000fe440e */
[-C--:B------:R-:W-:Y:S01]  /*a410*/  FMUL R124, R124, R145.reuse ;  /* 0x000000917c7c7220 */ /* 0x080fe20000400000 */
[----:B------:R-:W-:Y:S01]  /*a420*/  IADD3 R8, P1, P2, R23, R12, R15 ;  /* 0x0000000c17087210 */ /* 0x000fe20007a3e00f */
[-C--:B------:R-:W-:Y:S01]  /*a430*/  FMUL R125, R125, R145.reuse ;  /* 0x000000917d7d7220 */ /* 0x080fe20000400000 */
[----:B------:R-:W-:Y:S01]  /*a440*/  @P3 STG.E.U16 desc[UR40][R128.64+0x2], R138 ;  /* 0x0000028a80003986 */ /* 0x000fe2000c101528 */
[----:B------:R-:W-:Y:S01]  /*a450*/  ISETP.GT.AND P3, PT, R152, 0x88, PT ;  /* 0x000000889800780c */ /* 0x000fe20003f64270 */
[----:B------:R-:W-:Y:S01]  /*a460*/  FMUL R126, R126, R145 ;  /* 0x000000917e7e7220 */ /* 0x000fe20000400000 */
[----:B------:R-:W-:Y:S01]  /*a470*/  IADD3.X R9, R21, R13, R14, P1, P2 ;  /* 0x0000000d15097210 */ /* 0x000fe20000fe440e */
[-C--:B------:R-:W-:Y:S01]  /*a480*/  FMUL R127, R127, R145.reuse ;  /* 0x000000917f7f7220 */ /* 0x080fe20000400000 */
[----:B------:R-:W-:Y:S01]  /*a490*/  IADD3 R130, P2, R23, R136, RZ ;  /* 0x0000008817827210 */ /* 0x000fe20007f5e0ff */
[-C--:B------:R-:W-:Y:S01]  /*a4a0*/  FMUL R112, R112, R145.reuse ;  /* 0x0000009170707220 */ /* 0x080fe20000400000 */
[----:B------:R-:W-:Y:S01]  /*a4b0*/  ISETP.GT.AND P1, PT, R3, RZ, P3 ;  /* 0x000000ff0300720c */ /* 0x000fe20001f24270 */
[----:B------:R-:W-:Y:S01]  /*a4c0*/  FMUL R113, R113, R145 ;  /* 0x0000009171717220 */ /* 0x000fe20000400000 */
[----:B------:R-:W-:Y:S01]  /*a4d0*/  F2FP.BF16.F32.PACK_AB R121, RZ, R121 ;  /* 0x00000079ff79723e */ /* 0x000fe200000010ff */
[--C-:B------:R-:W-:Y:S01]  /*a4e0*/  IMAD.X R131, R21, 0x1, R129.reuse, P2 ;  /* 0x0000000115837824 */ /* 0x100fe200010e0681 */
[----:B------:R-:W-:Y:S01]  /*a4f0*/  ISETP.GT.AND P2, PT, R3, 0x1, P3 ;  /* 0x000000010300780c */ /* 0x000fe20001f44270 */
[-C--:B------:R-:W-:Y:S01]  /*a500*/  FMUL R114, R114, R145.reuse ;  /* 0x0000009172727220 */ /* 0x080fe20000400000 */
[----:B------:R-:W-:Y:S01]  /*a510*/  F2FP.BF16.F32.PACK_AB R122, RZ, R122 ;  /* 0x0000007aff7a723e */ /* 0x000fe200000010ff */
[----:B------:R-:W-:Y:S01]  /*a520*/  FMUL R115, R115, R145 ;  /* 0x0000009173737220 */ /* 0x000fe20000400000 */
[----:B------:R-:W-:Y:S01]  /*a530*/  F2FP.BF16.F32.PACK_AB R123, RZ, R123 ;  /* 0x0000007bff7b723e */ /* 0x000fe200000010ff */
[-C--:B------:R-:W-:Y:S01]  /*a540*/  FMUL R116, R116, R145.reuse ;  /* 0x0000009174747220 */ /* 0x080fe20000400000 */
[----:B------:R-:W-:Y:S01]  /*a550*/  F2FP.BF16.F32.PACK_AB R124, RZ, R124 ;  /* 0x0000007cff7c723e */ /* 0x000fe200000010ff */
[----:B------:R-:W-:Y:S01]  /*a560*/  FMUL R117, R117, R145 ;  /* 0x0000009175757220 */ /* 0x000fe20000400000 */
[----:B------:R-:W-:Y:S01]  /*a570*/  F2FP.BF16.F32.PACK_AB R125, RZ, R125 ;  /* 0x0000007dff7d723e */ /* 0x000fe200000010ff */
[----:B------:R0:W-:Y:S01]  /*a580*/  @P1 STG.E.U16 desc[UR40][R130.64], R20 ;  /* 0x0000001482001986 */ /* 0x0001e2000c101528 */
[C---:B------:R-:W-:Y:S01]  /*a590*/  ISETP.GT.AND P1, PT, R3.reuse, 0x8, P0 ;  /* 0x000000080300780c */ /* 0x040fe20000724270 */
[-C--:B------:R-:W-:Y:S01]  /*a5a0*/  FMUL R118, R118, R145.reuse ;  /* 0x0000009176767220 */ /* 0x080fe20000400000 */
[----:B------:R-:W-:Y:S01]  /*a5b0*/  F2FP.BF16.F32.PACK_AB R126, RZ, R126 ;  /* 0x0000007eff7e723e */ /* 0x000fe200000010ff */
[----:B------:R-:W-:Y:S01]  /*a5c0*/  @P2 STG.E.U16 desc[UR40][R130.64+0x2], R137 ;  /* 0x0000028982002986 */ /* 0x000fe2000c101528 */
[----:B------:R-:W-:Y:S01]  /*a5d0*/  ISETP.GT.AND P2, PT, R3, 0x9, P0 ;  /* 0x000000090300780c */ /* 0x000fe20000744270 */
[----:B------:R-:W-:Y:S01]  /*a5e0*/  FMUL R119, R119, R145 ;  /* 0x0000009177777220 */ /* 0x000fe20000400000 */
[----:B------:R-:W-:Y:S01]  /*a5f0*/  F2FP.BF16.F32.PACK_AB R127, RZ, R127 ;  /* 0x0000007fff7f723e */ /* 0x000fe200000010ff */
[-C--:B------:R-:W-:Y:S01]  /*a600*/  FMUL R104, R104, R145.reuse ;  /* 0x0000009168687220 */ /* 0x080fe20000400000 */
[----:B------:R-:W-:Y:S01]  /*a610*/  F2FP.BF16.F32.PACK_AB R112, RZ, R112 ;  /* 0x00000070ff70723e */ /* 0x000fe200000010ff */
[----:B------:R-:W-:Y:S01]  /*a620*/  FMUL R105, R105, R145 ;  /* 0x0000009169697220 */ /* 0x000fe20000400000 */
[----:B------:R-:W-:Y:S01]  /*a630*/  F2FP.BF16.F32.PACK_AB R113, RZ, R113 ;  /* 0x00000071ff71723e */ /* 0x000fe200000010ff */
[-C--:B------:R-:W-:Y:S01]  /*a640*/  FMUL R106, R106, R145.reuse ;  /* 0x000000916a6a7220 */ /* 0x080fe20000400000 */
[----:B0-----:R-:W-:Y:S01]  /*a650*/  PRMT R20, R133, 0x7610, R20 ;  /* 0x0000761085147816 */ /* 0x001fe20000000014 */
[-C--:B------:R-:W-:Y:S01]  /*a660*/  FMUL R107, R107, R145.reuse ;  /* 0x000000916b6b7220 */ /* 0x080fe20000400000 */
[----:B------:R-:W-:Y:S01]  /*a670*/  @P1 MOV R128, R136 ;  /* 0x0000008800801202 */ /* 0x000fe20000000f00 */
[----:B------:R-:W-:Y:S01]  /*a680*/  FMUL R108, R108, R145 ;  /* 0x000000916c6c7220 */ /* 0x000fe20000400000 */
[----:B------:R-:W-:Y:S01]  /*a690*/  F2FP.BF16.F32.PACK_AB R114, RZ, R114 ;  /* 0x00000072ff72723e */ /* 0x000fe200000010ff */
[--C-:B------:R-:W-:Y:S01]  /*a6a0*/  @P2 IMAD.MOV.U32 R133, RZ, RZ, R129.reuse ;  /* 0x000000ffff852224 */ /* 0x100fe200078e0081 */
[----:B------:R-:W-:Y:S01]  /*a6b0*/  F2FP.BF16.F32.PACK_AB R115, RZ, R115 ;  /* 0x00000073ff73723e */ /* 0x000fe200000010ff */
[----:B------:R0:W-:Y:S01]  /*a6c0*/  @P1 STG.E.U16 desc[UR40][R128.64+0x10], R132 ;  /* 0x0000108480001986 */ /* 0x0001e2000c101528 */
        /* <DEDUP_REMOVED lines=9> */
[----:B------:R-:W-:Y:S01]  /*a760*/  FMUL R97, R97, R145 ;  /* 0x0000009161617220 */ /* 0x000fe20000400000 */
[----:B------:R-:W-:Y:S01]  /*a770*/  F2FP.BF16.F32.PACK_AB R104, RZ, R104 ;  /* 0x00000068ff68723e */ /* 0x000fe200000010ff */
[----:B0-----:R-:W-:Y:S01]  /*a780*/  @P2 IMAD.MOV.U32 R132, RZ, RZ, R136 ;  /* 0x000000ffff842224 */ /* 0x001fe200078e0088 */
[----:B------:R-:W-:Y:S01]  /*a790*/  F2FP.BF16.F32.PACK_AB R105, RZ, R105 ;  /* 0x00000069ff69723e */ /* 0x000fe200000010ff */
[-C--:B------:R-:W-:Y:S01]  /*a7a0*/  FMUL R98, R98, R145.reuse ;  /* 0x0000009162627220 */ /* 0x080fe20000400000 */
[----:B------:R-:W-:Y:S01]  /*a7b0*/  F2FP.BF16.F32.PACK_AB R106, RZ, R106 ;  /* 0x0000006aff6a723e */ /* 0x000fe200000010ff */
[-C--:B------:R-:W-:Y:S01]  /*a7c0*/  FMUL R99, R99, R145.reuse ;  /* 0x0000009163637220 */ /* 0x080fe20000400000 */
[----:B------:R0:W-:Y:S01]  /*a7d0*/  @P2 STG.E.U16 desc[UR40][R132.64+0x12], R20 ;  /* 0x0000121484002986 */ /* 0x0001e2000c101528 */
[----:B------:R-:W-:Y:S01]  /*a7e0*/  ISETP.GT.AND P2, PT, R3, 0x9, P3 ;  /* 0x000000090300780c */ /* 0x000fe20001f44270 */
[----:B------:R-:W-:Y:S01]  /*a7f0*/  FMUL R100, R100, R145 ;  /* 0x0000009164647220 */ /* 0x000fe20000400000 */
[----:B------:R-:W-:Y:S01]  /*a800*/  F2FP.BF16.F32.PACK_AB R107, RZ, R107 ;  /* 0x0000006bff6b723e */ /* 0x000fe200000010ff */
[----:B------:R-:W-:Y:S01]  /*a810*/  @P1 STG.E.U16 desc[UR40][R130.64+0x10], R134 ;  /* 0x0000108682001986 */ /* 0x000fe2000c101528 */
[----:B------:R-:W-:Y:S01]  /*a820*/  IADD3 R128, P1, R15, R136, RZ ;  /* 0x000000880f807210 */ /* 0x000fe20007f3e0ff */
[-C--:B------:R-:W-:Y:S01]  /*a830*/  FMUL R101, R101, R145.reuse ;  /* 0x0000009165657220 */ /* 0x080fe20000400000 */
[----:B------:R-:W-:Y:S01]  /*a840*/  F2FP.BF16.F32.PACK_AB R108, RZ, R108 ;  /* 0x0000006cff6c723e */ /* 0x000fe200000010ff */
[----:B------:R-:W-:Y:S01]  /*a850*/  FMUL R102, R102, R145 ;  /* 0x0000009166667220 */ /* 0x000fe20000400000 */
[----:B------:R-:W-:Y:S01]  /*a860*/  F2FP.BF16.F32.PACK_AB R109, RZ, R109 ;  /* 0x0000006dff6d723e */ /* 0x000fe200000010ff */
[----:B------:R-:W-:Y:S01]  /*a870*/  IMAD.X R129, R14, 0x1, R129, P1 ;  /* 0x000000010e817824 */ /* 0x000fe200008e0681 */
[----:B------:R-:W-:Y:S01]  /*a880*/  F2FP.BF16.F32.PACK_AB R110, RZ, R110 ;  /* 0x0000006eff6e723e */ /* 0x000fe200000010ff */
[-C--:B------:R-:W-:Y:S01]  /*a890*/  FMUL R103, R103, R145.reuse ;  /* 0x0000009167677220 */ /* 0x080fe20000400000 */
[----:B0-----:R-:W-:Y:S01]  /*a8a0*/  PRMT R20, R120, 0x7610, R20 ;  /* 0x0000761078147816 */ /* 0x001fe20000000014 */
[----:B------:R-:W-:Y:S01]  /*a8b0*/  @P2 STG.E.U16 desc[UR40][R130.64+0x12], R135 ;  /* 0x0000128782002986 */ /* 0x000fe2000c101528 */
[----:B------:R-:W-:Y:S01]  /*a8c0*/  ISETP.GT.AND P2, PT, R152, 0x100, PT ;  /* 0x000001009800780c */ /* 0x000fe20003f44270 */
[----:B------:R-:W-:Y:S01]  /*a8d0*/  FMUL R88, R88, R145 ;  /* 0x0000009158587220 */ /* 0x000fe20000400000 */
[----:B------:R-:W-:Y:S01]  /*a8e0*/  F2FP.BF16.F32.PACK_AB R111, RZ, R111 ;  /* 0x0000006fff6f723e */ /* 0x000fe200000010ff */
[-C--:B------:R-:W-:Y:S01]  /*a8f0*/  FMUL R89, R89, R145.reuse ;  /* 0x0000009159597220 */ /* 0x080fe20000400000 */
[----:B------:R-:W-:Y:S01]  /*a900*/  ISETP.GT.AND P1, PT, R3, RZ, P2 ;  /* 0x000000ff0300720c */ /* 0x000fe20001724270 */
        /* <DEDUP_REMOVED lines=12> */
[----:B------:R-:W-:Y:S01]  /*a9d0*/  @P1 STG.E.U16 desc[UR40][R128.64], R20 ;  /* 0x0000001480001986 */ /* 0x000fe2000c101528 */
        /* <DEDUP_REMOVED lines=14> */
[----:B------:R-:W-:Y:S01]  /*aac0*/  IADD3 R120, P1, R23, R128, RZ ;  /* 0x0000008017787210 */ /* 0x000fe20007f3e0ff */
        /* <DEDUP_REMOVED lines=10> */
[--C-:B0-----:R-:W-:Y:S01]  /*ab70*/  IMAD.X R121, R21, 0x1, R129.reuse, P1 ;  /* 0x0000000115797824 */ /* 0x101fe200008e0681 */
        /* <DEDUP_REMOVED lines=45> */
[--C-:B0-----:R-:W-:Y:S01]  /*ae50*/  @P6 IMAD.MOV.U32 R120, RZ, RZ, R128.reuse ;  /* 0x000000ffff786224 */ /* 0x101fe200078e0080 */
[----:B------:R-:W-:Y:S01]  /*ae60*/  F2FP.BF16.F32.PACK_AB R68, RZ, R68 ;  /* 0x00000044ff44723e */ /* 0x000fe200000010ff */
[--C-:B------:R-:W-:Y:S01]  /*ae70*/  @P6 IMAD.MOV.U32 R121, RZ, RZ, R129.reuse ;  /* 0x000000ffff796224 */ /* 0x100fe200078e0081 */
        /* <DEDUP_REMOVED lines=20> */
[----:B------:R-:W-:Y:S01]  /*afc0*/  @P6 IMAD.MOV.U32 R121, RZ, RZ, R129 ;  /* 0x000000ffff796224 */ /* 0x000fe200078e0081 */
[----:B------:R-:W-:Y:S01]  /*afd0*/  F2FP.BF16.F32.PACK_AB R62, RZ, R62 ;  /* 0x0000003eff3e723e */ /* 0x000fe200000010ff */
[----:B------:R-:W-:Y:S01]  /*afe0*/  FMUL R55, R55, R145 ;  /* 0x0000009137377220 */ /* 0x000fe20000400000 */
[----:B------:R-:W-:Y:S01]  /*aff0*/  F2FP.BF16.F32.PACK_AB R63, RZ, R63 ;  /* 0x0000003fff3f723e */ /* 0x000fe200000010ff */
[----:B------:R-:W-:Y:S01]  /*b000*/  FMUL R40, R40, R145 ;  /* 0x0000009128287220 */ /* 0x000fe20000400000 */
[----:B------:R-:W-:Y:S01]  /*b010*/  @P6 STG.E.U16 desc[UR40][R120.64+0x12], R125 ;  /* 0x0000127d78006986 */ /* 0x000fe2000c101528 */
[----:B------:R-:W-:Y:S01]  /*b020*/  IADD3 R122, P6, R128, R23, RZ ;  /* 0x00000017807a7210 */ /* 0x000fe20007fde0ff */
[-C--:B------:R-:W-:Y:S01]  /*b030*/  FMUL R41, R41, R145.reuse ;  /* 0x0000009129297220 */ /* 0x080fe20000400000 */
[----:B------:R-:W-:Y:S01]  /*b040*/  F2FP.BF16.F32.PACK_AB R48, RZ, R48 ;  /* 0x00000030ff30723e */ /* 0x000fe200000010ff */
[----:B------:R-:W-:Y:S01]  /*b050*/  FMUL R42, R42, R145 ;  /* 0x000000912a2a7220 */ /* 0x000fe20000400000 */
[----:B------:R-:W-:Y:S01]  /*b060*/  F2FP.BF16.F32.PACK_AB R49, RZ, R49 ;  /* 0x00000031ff31723e */ /* 0x000fe200000010ff */
[----:B------:R-:W-:Y:S01]  /*b070*/  IMAD.X R123, R129, 0x1, R21, P6 ;  /* 0x00000001817b7824 */ /* 0x000fe200030e0615 */
        /* <DEDUP_REMOVED lines=25> */
[-C--:B------:R-:W-:Y:S01]  /*b210*/  FMUL R38, R38, R145.reuse ;  /* 0x0000009126267220 */ /* 0x080fe20000400000 */
        /* <DEDUP_REMOVED lines=21> */
[----:B------:R-:W-:Y:S01]  /*b370*/  FMUL R31, R31, R145 ;  /* 0x000000911f1f7220 */ /* 0x000fe20000400000 */
[----:B------:R-:W-:-:S02]  /*b380*/  F2FP.BF16.F32.PACK_AB R38, RZ, R38 ;  /* 0x00000026ff26723e */ /* 0x000fc400000010ff */
[----:B------:R-:W-:Y:S02]  /*b390*/  F2FP.BF16.F32.PACK_AB R39, RZ, R39 ;  /* 0x00000027ff27723e */ /* 0x000fe400000010ff */
[----:B------:R-:W-:Y:S02]  /*b3a0*/  F2FP.BF16.F32.PACK_AB R24, RZ, R24 ;  /* 0x00000018ff18723e */ /* 0x000fe400000010ff */
[----:B------:R-:W-:Y:S01]  /*b3b0*/  F2FP.BF16.F32.PACK_AB R25, RZ, R25 ;  /* 0x00000019ff19723e */ /* 0x000fe200000010ff */
[----:B------:R-:W-:Y:S01]  /*b3c0*/  @P6 STG.E.U16 desc[UR40][R4.64+0x22], R113 ;  /* 0x0000227104006986 */ /* 0x000fe2000c101528 */
[----:B------:R-:W-:Y:S02]  /*b3d0*/  ISETP.GT.AND P6, PT, R3, 0x10, P5 ;  /* 0x000000100300780c */ /* 0x000fe40002fc4270 */
[----:B------:R-:W-:Y:S02]  /*b3e0*/  F2FP.BF16.F32.PACK_AB R26, RZ, R26 ;  /* 0x0000001aff1a723e */ /* 0x000fe400000010ff */
[----:B------:R-:W-:-:S02]  /*b3f0*/  F2FP.BF16.F32.PACK_AB R27, RZ, R27 ;  /* 0x0000001bff1b723e */ /* 0x000fc400000010ff */
[----:B------:R-:W-:Y:S02]  /*b400*/  F2FP.BF16.F32.PACK_AB R28, RZ, R28 ;  /* 0x0000001cff1c723e */ /* 0x000fe400000010ff */
[----:B------:R-:W-:Y:S02]  /*b410*/  F2FP.BF16.F32.PACK_AB R29, RZ, R29 ;  /* 0x0000001dff1d723e */ /* 0x000fe400000010ff */
[----:B------:R-:W-:Y:S02]  /*b420*/  F2FP.BF16.F32.PACK_AB R30, RZ, R30 ;  /* 0x0000001eff1e723e */ /* 0x000fe400000010ff */
[----:B------:R-:W-:Y:S01]  /*b430*/  F2FP.BF16.F32.PACK_AB R31, RZ, R31 ;  /* 0x0000001fff1f723e */ /* 0x000fe200000010ff */
[----:B------:R-:W-:Y:S01]  /*b440*/  @P6 STG.E.U16 desc[UR40][R6.64+0x20], R114 ;  /* 0x0000207206006986 */ /* 0x000fe2000c101528 */
[----:B------:R-:W-:-:S13]  /*b450*/  ISETP.GT.AND P6, PT, R3, 0x11, P5 ;  /* 0x000000110300780c */ /* 0x000fda0002fc4270 */
        /* <DEDUP_REMOVED lines=9> */
[----:B0-----:R-:W-:-:S05]  /*b4f0*/  IADD3 R10, P6, R15, R12, RZ ;  /* 0x0000000c0f0a7210 */ /* 0x001fca0007fde0ff */
[----:B------:R-:W-:Y:S01]  /*b500*/  IMAD.X R11, R13, 0x1, R14, P6 ;  /* 0x000000010d0b7824 */ /* 0x000fe200030e060e */
[----:B------:R-:W-:-:S13]  /*b510*/  ISETP.GT.AND P6, PT, R3, 0x10, P0 ;  /* 0x000000100300780c */ /* 0x000fda00007c4270 */
[----:B------:R-:W-:Y:S01]  /*b520*/  @P6 STG.E.U16 desc[UR40][R12.64+0x20], R104 ;  /* 0x000020680c006986 */ /* 0x000fe2000c101528 */
[----:B------:R-:W-:-:S13]  /*b530*/  ISETP.GT.AND P6, PT, R3, 0x11, P0 ;  /* 0x000000110300780c */ /* 0x000fda00007c4270 */
[----:B------:R-:W-:Y:S01]  /*b540*/  @P6 STG.E.U16 desc[UR40][R12.64+0x22], R105 ;  /* 0x000022690c006986 */ /* 0x000fe2000c101528 */
[----:B------:R-:W-:-:S05]  /*b550*/  IADD3 R14, P6, R23, R12, RZ ;  /* 0x0000000c170e7210 */ /* 0x000fca0007fde0ff */
[----:B------:R-:W-:Y:S01]  /*b560*/  IMAD.X R15, R13, 0x1, R21, P6 ;  /* 0x000000010d0f7824 */ /* 0x000fe200030e0615 */
[----:B------:R-:W-:-:S05]  /*b570*/  IADD3 R20, P6, R23, R10, RZ ;  /* 0x0000000a17147210 */ /* 0x000fca0007fde0ff */
[----:B------:R-:W-:Y:S01]  /*b580*/  IMAD.X R21, R21, 0x1, R11, P6 ;  /* 0x0000000115157824 */ /* 0x000fe200030e060b */
        /* <DEDUP_REMOVED lines=132> */
[C---:B------:R-:W-:Y:S02]  /*bdd0*/  ISETP.GT.AND P6, PT, R3.reuse, 0x48, P4 ;  /* 0x000000480300780c */ /* 0x040fe400027c4270 */
[----:B------:R-:W-:-:S11]  /*bde0*/  ISETP.GT.AND P4, PT, R3, 0x49, P4 ;  /* 0x000000490300780c */ /* 0x000fd60002784270 */
[----:B------:R-:W-:Y:S04]  /*bdf0*/  @P6 STG.E.U16 desc[UR40][R4.64+0x90], R44 ;  /* 0x0000902c04006986 */ /* 0x000fe8000c101528 */
[----:B------:R0:W-:Y:S01]  /*be00*/  @P4 STG.E.U16 desc[UR40][R4.64+0x92], R45 ;  /* 0x0000922d04004986 */ /* 0x0001e2000c101528 */
[C---:B------:R-:W-:Y:S02]  /*be10*/  ISETP.GT.AND P4, PT, R3.reuse, 0x48, P5 ;  /* 0x000000480300780c */ /* 0x040fe40002f84270 */
[----:B------:R-:W-:-:S11]  /*be20*/  ISETP.GT.AND P5, PT, R3, 0x49, P5 ;  /* 0x000000490300780c */ /* 0x000fd60002fa4270 */
[----:B------:R-:W-:Y:S01]  /*be30*/  @P4 STG.E.U16 desc[UR40][R6.64+0x90], R46 ;  /* 0x0000902e06004986 */ /* 0x000fe2000c101528 */
[----:B------:R-:W-:-:S03]  /*be40*/  ISETP.GT.AND P4, PT, R3, 0x40, P0 ;  /* 0x000000400300780c */ /* 0x000fc60000784270 */
[----:B------:R-:W-:Y:S01]  /*be50*/  @P5 STG.E.U16 desc[UR40][R6.64+0x92], R47 ;  /* 0x0000922f06005986 */ /* 0x000fe2000c101528 */
[----:B------:R-:W-:-:S09]  /*be60*/  ISETP.GT.AND P5, PT, R3, 0x41, P0 ;  /* 0x000000410300780c */ /* 0x000fd200007a4270 */
[----:B0-----:R-:W-:Y:S02]  /*be70*/  @P4 IMAD.MOV.U32 R4, RZ, RZ, R12 ;  /* 0x000000ffff044224 */ /* 0x001fe400078e000c */
[----:B------:R-:W-:-:S05]  /*be80*/  @P4 IMAD.MOV.U32 R5, RZ, RZ, R13 ;  /* 0x000000ffff054224 */ /* 0x000fca00078e000d */
[----:B------:R0:W-:Y:S01]  /*be90*/  @P4 STG.E.U16 desc[UR40][R4.64+0x80], R32 ;  /* 0x0000802004004986 */ /* 0x0001e2000c101528 */
[----:B------:R-:W-:Y:S02]  /*bea0*/  ISETP.GT.AND P4, PT, R3, 0x40, P3 ;  /* 0x000000400300780c */ /* 0x000fe40001f84270 */
[----:B0-----:R-:W-:Y:S01]  /*beb0*/  @P5 MOV R4, R12 ;  /* 0x0000000c00045202 */ /* 0x001fe20000000f00 */
[----:B------:R-:W-:-:S05]  /*bec0*/  @P5 IMAD.MOV.U32 R5, RZ, RZ, R13 ;  /* 0x000000ffff055224 */ /* 0x000fca00078e000d */
[----:B------:R0:W-:Y:S01]  /*bed0*/  @P5 STG.E.U16 desc[UR40][R4.64+0x82], R33 ;  /* 0x0000822104005986 */ /* 0x0001e2000c101528 */
[----:B------:R-:W-:-:S04]  /*bee0*/  ISETP.GT.AND P5, PT, R3, 0x41, P3 ;  /* 0x000000410300780c */ /* 0x000fc80001fa4270 */
[----:B0-----:R-:W-:Y:S02]  /*bef0*/  @P4 IMAD.MOV.U32 R4, RZ, RZ, R14 ;  /* 0x000000ffff044224 */ /* 0x001fe400078e000e */
[----:B------:R-:W-:-:S05]  /*bf00*/  @P4 IMAD.MOV.U32 R5, RZ, RZ, R15 ;  /* 0x000000ffff054224 */ /* 0x000fca00078e000f */
[----:B------:R0:W-:Y:S01]  /*bf10*/  @P4 STG.E.U16 desc[UR40][R4.64+0x80], R34 ;  /* 0x0000802204004986 */ /* 0x0001e2000c101528 */
[C---:B------:R-:W-:Y:S02]  /*bf20*/  ISETP.GT.AND P4, PT, R3.reuse, 0x48, P0 ;  /* 0x000000480300780c */ /* 0x040fe40000784270 */
[----:B------:R-:W-:Y:S01]  /*bf30*/  ISETP.GT.AND P0, PT, R3, 0x49, P0 ;  /* 0x000000490300780c */ /* 0x000fe20000704270 */
        /* <DEDUP_REMOVED lines=8> */
[----:B------:R-:W-:-:S03]  /*bfc0*/  ISETP.GT.AND P4, PT, R3, 0x40, P2 ;  /* 0x000000400300780c */ /* 0x000fc60001784270 */
[----:B------:R-:W-:Y:S01]  /*bfd0*/  @P0 STG.E.U16 desc[UR40][R12.64+0x92], R37 ;  /* 0x000092250c000986 */ /* 0x000fe2000c101528 */
[----:B------:R-:W-:Y:S01]  /*bfe0*/  ISETP.GT.AND P0, PT, R3, 0x41, P2 ;  /* 0x000000410300780c */ /* 0x000fe20001704270 */
[----:B0-----:R-:W-:Y:S02]  /*bff0*/  @P5 IMAD.MOV.U32 R4, RZ, RZ, R14 ;  /* 0x000000ffff045224 */ /* 0x001fe400078e000e */
[----:B------:R-:W-:-:S05]  /*c000*/  @P5 IMAD.MOV.U32 R5, RZ, RZ, R15 ;  /* 0x000000ffff055224 */ /* 0x000fca00078e000f */
[----:B------:R0:W-:Y:S01]  /*c010*/  @P5 STG.E.U16 desc[UR40][R4.64+0x90], R38 ;  /* 0x0000902604005986 */ /* 0x0001e2000c101528 */
[----:B------:R-:W-:-:S03]  /*c020*/  ISETP.GT.AND P5, PT, R3, 0x40, P1 ;  /* 0x000000400300780c */ /* 0x000fc60000fa4270 */
[----:B------:R-:W-:Y:S01]  /*c030*/  @P3 STG.E.U16 desc[UR40][R14.64+0x92], R39 ;  /* 0x000092270e003986 */ /* 0x000fe2000c101528 */
[----:B------:R-:W-:-:S03]  /*c040*/  ISETP.GT.AND P3, PT, R3, 0x41, P1 ;  /* 0x000000410300780c */ /* 0x000fc60000f64270 */
[----:B------:R-:W-:Y:S01]  /*c050*/  @P4 STG.E.U16 desc[UR40][R10.64+0x80], R24 ;  /* 0x000080180a004986 */ /* 0x000fe2000c101528 */
[C---:B------:R-:W-:Y:S02]  /*c060*/  ISETP.GT.AND P4, PT, R3.reuse, 0x48, P1 ;  /* 0x000000480300780c */ /* 0x040fe40000f84270 */
[C---:B------:R-:W-:Y:S01]  /*c070*/  ISETP.GT.AND P1, PT, R3.reuse, 0x49, P1 ;  /* 0x000000490300780c */ /* 0x040fe20000f24270 */
[----:B------:R-:W-:Y:S01]  /*c080*/  @P0 STG.E.U16 desc[UR40][R10.64+0x82], R25 ;  /* 0x000082190a000986 */ /* 0x000fe2000c101528 */
[C---:B------:R-:W-:Y:S01]  /*c090*/  ISETP.GT.AND P0, PT, R3.reuse, 0x48, P2 ;  /* 0x000000480300780c */ /* 0x040fe20001704270 */
[----:B0-----:R-:W-:Y:S01]  /*c0a0*/  @P5 IMAD.MOV.U32 R4, RZ, RZ, R8 ;  /* 0x000000ffff045224 */ /* 0x001fe200078e0008 */
[----:B------:R-:W-:Y:S01]  /*c0b0*/  ISETP.GT.AND P2, PT, R3, 0x49, P2 ;  /* 0x000000490300780c */ /* 0x000fe20001744270 */
[----:B------:R-:W-:-:S05]  /*c0c0*/  @P5 IMAD.MOV.U32 R5, RZ, RZ, R9 ;  /* 0x000000ffff055224 */ /* 0x000fca00078e0009 */
[----:B------:R0:W-:Y:S02]  /*c0d0*/  @P5 STG.E.U16 desc[UR40][R4.64+0x80], R26 ;  /* 0x0000801a04005986 */ /* 0x0001e4000c101528 */
[----:B0-----:R-:W-:Y:S02]  /*c0e0*/  @P3 IMAD.MOV.U32 R4, RZ, RZ, R8 ;  /* 0x000000ffff043224 */ /* 0x001fe400078e0008 */
[----:B------:R-:W-:-:S05]  /*c0f0*/  @P3 IMAD.MOV.U32 R5, RZ, RZ, R9 ;  /* 0x000000ffff053224 */ /* 0x000fca00078e0009 */
[----:B------:R0:W-:Y:S04]  /*c100*/  @P3 STG.E.U16 desc[UR40][R4.64+0x82], R27 ;  /* 0x0000821b04003986 */ /* 0x0001e8000c101528 */
[----:B------:R1:W-:Y:S04]  /*c110*/  @P0 STG.E.U16 desc[UR40][R10.64+0x90], R28 ;  /* 0x0000901c0a000986 */ /* 0x0003e8000c101528 */
[----:B------:R1:W-:Y:S01]  /*c120*/  @P2 STG.E.U16 desc[UR40][R10.64+0x92], R29 ;  /* 0x0000921d0a002986 */ /* 0x0003e2000c101528 */
[----:B0-----:R-:W-:Y:S01]  /*c130*/  @P4 IMAD.MOV.U32 R4, RZ, RZ, R8 ;  /* 0x000000ffff044224 */ /* 0x001fe200078e0008 */
[----:B------:R-:W-:-:S05]  /*c140*/  @P4 MOV R5, R9 ;  /* 0x0000000900054202 */ /* 0x000fca0000000f00 */
[----:B------:R1:W-:Y:S04]  /*c150*/  @P4 STG.E.U16 desc[UR40][R4.64+0x90], R30 ;  /* 0x0000901e04004986 */ /* 0x0003e8000c101528 */
[----:B------:R1:W-:Y:S02]  /*c160*/  @P1 STG.E.U16 desc[UR40][R8.64+0x92], R31 ;  /* 0x0000921f08001986 */ /* 0x0003e4000c101528 */
.L_x_260:
[----:B------:R-:W-:Y:S05]  /*c170*/  BSYNC B0 ;  /* 0x0000000000007941 */ /* 0x000fea0003800000 */
.L_x_28:
[----:B------:R-:W-:Y:S01]  /*c180*/  ULDC UR4, c[0x0][0xc] ;  /* 0x0000030000047ab9 */ /* 0x000fe20000000800 */
[----:B------:R-:W-:Y:S01]  /*c190*/  ULDC UR5, c[0x0][0x10] ;  /* 0x0000040000057ab9 */ /* 0x000fe20000000800 */
[----:B------:R-:W2:Y:S01]  /*c1a0*/  LDC R3, c[0x0][0x14] ;  /* 0x00000500ff037b82 */ /* 0x000ea20000000800 */
[----:B------:R-:W-:Y:S01]  /*c1b0*/  UIMAD.WIDE.U32 UR4, UR4, UR5, URZ ;  /* 0x00000005040472a5 */ /* 0x000fe2000f8e003f */
[----:B------:R-:W-:Y:S02]  /*c1c0*/  IMAD.MOV.U32 R147, RZ, RZ, -0x1 ;  /* 0xffffffffff937424 */ /* 0x000fe400078e00ff */
[----:B------:R-:W-:-:S03]  /*c1d0*/  IMAD.MOV.U32 R23, RZ, RZ, -0x1 ;  /* 0xffffffffff177424 */ /* 0x000fc600078e00ff */
[----:B--2---:R-:W-:-:S04]  /*c1e0*/  IMAD.WIDE.U32 R16, R3, UR4, R16 ;  /* 0x0000000403107c25 */ /* 0x004fc8000f8e0010 */
[----:B------:R-:W-:Y:S01]  /*c1f0*/  IMAD R3, R3, UR5, RZ ;  /* 0x0000000503037c24 */ /* 0x000fe2000f8e02ff */
[----:B------:R-:W-:Y:S02]  /*c200*/  ULDC.64 UR4, c[0x0][0x650] ;  /* 0x0001940000047ab9 */ /* 0x000fe40000000a00 */
[----:B------:R-:W-:Y:S01]  /*c210*/  ISETP.GE.U32.AND P0, PT, R16, UR4, PT ;  /* 0x0000000410007c0c */ /* 0x000fe2000bf06070 */
[--C-:B------:R-:W-:Y:S01]  /*c220*/  IMAD.IADD R17, R17, 0x1, R3.reuse ;  /* 0x0000000111117824 */ /* 0x100fe200078e0203 */
[----:B------:R-:W-:-:S04]  /*c230*/  PRMT R3, RZ, 0x7610, R3 ;  /* 0x00007610ff037816 */ /* 0x000fc80000000003 */
[----:B------:R-:W-:-:S13]  /*c240*/  ISETP.GE.U32.AND.EX P0, PT, R17, UR5, PT, P0 ;  /* 0x0000000511007c0c */ /* 0x000fda000bf06100 */
[----:B------:R-:W-:Y:S05]  /*c250*/  @P0 BRA `(.L_x_261) ;  /* 0x0000000400640947 */ /* 0x000fea0003800000 */
[----:B0-----:R-:W0:Y:S01]  /*c260*/  S2R R12, SR_CTAID.X ;  /* 0x00000000000c7919 */ /* 0x001e220000002500 */
[----:B-1--4-:R-:W1:Y:S01]  /*c270*/  LDC.64 R10, c[0x0][0x628] ;  /* 0x00018a00ff0a7b82 */ /* 0x012e620000000a00 */
[----:B------:R-:W-:Y:S01]  /*c280*/  ULDC UR4, c[0x0][0x150] ;  /* 0x0000540000047ab9 */ /* 0x000fe20000000800 */
[----:B---3--:R-:W-:Y:S01]  /*c290*/  IMAD.MOV.U32 R8, RZ, RZ, R16 ;  /* 0x000000ffff087224 */ /* 0x008fe200078e0010 */
[----:B------:R-:W2:Y:S01]  /*c2a0*/  S2R R24, SR_CTAID.Y ;  /* 0x0000000000187919 */ /* 0x000ea20000002600 */
[----:B------:R-:W-:-:S04]  /*c2b0*/  IMAD.MOV.U32 R9, RZ, RZ, R17 ;  /* 0x000000ffff097224 */ /* 0x000fc800078e0011 */
[----:B------:R-:W3:Y:S08]  /*c2c0*/  LDC R21, c[0x0][0x144] ;  /* 0x00005100ff157b82 */ /* 0x000ef00000000800 */
[----:B------:R-:W4:Y:S08]  /*c2d0*/  LDC R0, c[0x0][0x630] ;  /* 0x00018c00ff007b82 */ /* 0x000f300000000800 */
[----:B------:R-:W2:Y:S01]  /*c2e0*/  LDC.64 R14, c[0x0][0x620] ;  /* 0x00018800ff0e7b82 */ /* 0x000ea20000000a00 */
[----:B-1----:R-:W-:-:S04]  /*c2f0*/  ISETP.NE.U32.AND P0, PT, R10, RZ, PT ;  /* 0x000000ff0a00720c */ /* 0x002fc80003f05070 */
[----:B------:R-:W-:Y:S02]  /*c300*/  ISETP.NE.AND.EX P0, PT, R11, RZ, PT, P0 ;  /* 0x000000ff0b00720c */ /* 0x000fe40003f05300 */
[----:B0-----:R-:W-:-:S05]  /*c310*/  I2FP.F32.U32 R3, R12 ;  /* 0x0000000c00037245 */ /* 0x001fca0000201000 */
[----:B------:R-:W-:-:S04]  /*c320*/  FMUL R3, R3, UR4 ;  /* 0x0000000403037c20 */ /* 0x000fc80008400000 */
[----:B------:R0:W1:Y:S02]  /*c330*/  F2I.U32.TRUNC.NTZ R20, R3 ;  /* 0x0000000300147305 */ /* 0x000064000020f000 */
[----:B---34-:R-:W-:Y:S05]  /*c340*/  @!P0 BRA `(.L_x_262) ;  /* 0x0000000000288947 */ /* 0x018fea0003800000 */
[----:B0-----:R-:W0:Y:S02]  /*c350*/  LDC R3, c[0x0][0x634] ;  /* 0x00018d00ff037b82 */ /* 0x001e240000000800 */
[----:B0-----:R-:W-:-:S05]  /*c360*/  IADD3 R3, P0, R16, R3, RZ ;  /* 0x0000000310037210 */ /* 0x001fca0007f1e0ff */
        /* <DEDUP_REMOVED lines=8> */
.L_x_262:
[----:B------:R-:W3:Y:S01]  /*c3f0*/  LDC.64 R28, c[0x0][0x640] ;  /* 0x00019000ff1c7b82 */ /* 0x000ee20000000a00 */
[-CC-:B------:R-:W-:Y:S01]  /*c400*/  SHF.R.U64 R23, R8, R0.reuse, R9.reuse ;  /* 0x0000000008177219 */ /* 0x180fe20000001209 */
[----:B-1----:R-:W-:Y:S01]  /*c410*/  IMAD.MOV R20, RZ, RZ, -R20 ;  /* 0x000000ffff147224 */ /* 0x002fe200078e0a14 */
[----:B------:R-:W-:Y:S01]  /*c420*/  SHF.R.U32.HI R0, RZ, R0, R9 ;  /* 0x00000000ff007219 */ /* 0x000fe20000011609 */
[----:B------:R-:W-:Y:S01]  /*c430*/  ULDC UR4, c[0x0][0x154] ;  /* 0x0000550000047ab9 */ /* 0x000fe20000000800 */
[----:B0-----:R-:W-:Y:S01]  /*c440*/  IADD3 R3, P0, RZ, -R23, RZ ;  /* 0x80000017ff037210 */ /* 0x001fe20007f1e0ff */
[----:B------:R-:W-:Y:S02]  /*c450*/  IMAD R21, R21, R20, R12 ;  /* 0x0000001415157224 */ /* 0x000fe400078e020c */
[----:B------:R-:W0:Y:S01]  /*c460*/  LDC R6, c[0x0][0x618] ;  /* 0x00018600ff067b82 */ /* 0x000e220000000800 */
[----:B------:R-:W-:Y:S02]  /*c470*/  IMAD.MOV.U32 R7, RZ, RZ, 0x1 ;  /* 0x00000001ff077424 */ /* 0x000fe400078e00ff */
[----:B------:R-:W-:-:S04]  /*c480*/  IMAD.X R5, RZ, RZ, ~R0, P0 ;  /* 0x000000ffff057224 */ /* 0x000fc800000e0e00 */
[-C--:B--2---:R-:W-:Y:S01]  /*c490*/  IMAD R0, R5, R14.reuse, RZ ;  /* 0x0000000e05007224 */ /* 0x084fe200078e02ff */
[----:B------:R-:W1:Y:S01]  /*c4a0*/  LDC R8, c[0x0][0x608] ;  /* 0x00018200ff087b82 */ /* 0x000e620000000800 */
[----:B------:R-:W-:-:S04]  /*c4b0*/  IMAD.WIDE.U32 R4, R3, R14, R16 ;  /* 0x0000000e03047225 */ /* 0x000fc800078e0010 */
[----:B------:R-:W-:Y:S01]  /*c4c0*/  IMAD R3, R3, R15, R0 ;  /* 0x0000000f03037224 */ /* 0x000fe200078e0200 */
[----:B------:R-:W-:Y:S02]  /*c4d0*/  I2FP.F32.U32 R0, R24 ;  /* 0x0000001800007245 */ /* 0x000fe40000201000 */
[----:B------:R-:W2:Y:S01]  /*c4e0*/  LDC R26, c[0x0][0x658] ;  /* 0x00019600ff1a7b82 */ /* 0x000ea20000000800 */
[----:B------:R-:W-:Y:S01]  /*c4f0*/  IMAD.IADD R3, R5, 0x1, R3 ;  /* 0x0000000105037824 */ /* 0x000fe200078e0203 */
[----:B---3--:R-:W-:Y:S01]  /*c500*/  ISETP.NE.U32.AND P0, PT, R28, RZ, PT ;  /* 0x000000ff1c00720c */ /* 0x008fe20003f05070 */
[----:B------:R-:W-:Y:S01]  /*c510*/  FMUL R0, R0, UR4 ;  /* 0x0000000400007c20 */ /* 0x000fe20008400000 */
[----:B------:R-:W-:Y:S02]  /*c520*/  IMAD.MOV.U32 R5, RZ, RZ, -0x1 ;  /* 0xffffffffff057424 */ /* 0x000fe400078e00ff */
[----:B------:R-:W-:Y:S01]  /*c530*/  ISETP.NE.AND.EX P0, PT, R29, RZ, PT, P0 ;  /* 0x000000ff1d00720c */ /* 0x000fe20003f05300 */
[----:B------:R3:W4:Y:S01]  /*c540*/  F2I.U32.TRUNC.NTZ R13, R0 ;  /* 0x00000000000d7305 */ /* 0x000722000020f000 */
[----:B------:R-:W3:Y:S01]  /*c550*/  LDC R15, c[0x0][0x148] ;  /* 0x00005200ff0f7b82 */ /* 0x000ee20000000800 */
[----:B0-----:R-:W-:-:S02]  /*c560*/  SHF.R.U64 R12, R4, R6, R3 ;  /* 0x00000006040c7219 */ /* 0x001fc40000001203 */
[----:B------:R-:W-:-:S05]  /*c570*/  SHF.R.U32.HI R3, RZ, R6, R3 ;  /* 0x00000006ff037219 */ /* 0x000fca0000011603 */
[----:B------:R-:W0:Y:S01]  /*c580*/  LDC R20, c[0x0][0x600] ;  /* 0x00018000ff147b82 */ /* 0x000e220000000800 */
[-CC-:B-1----:R-:W-:Y:S02]  /*c590*/  SHF.R.U64 R10, R12, R8.reuse, R3.reuse ;  /* 0x000000080c0a7219 */ /* 0x182fe40000001203 */
[----:B------:R-:W-:-:S05]  /*c5a0*/  SHF.R.U32.HI R3, RZ, R8, R3 ;  /* 0x00000008ff037219 */ /* 0x000fca0000011603 */
[----:B------:R-:W1:Y:S01]  /*c5b0*/  LDC R27, c[0x0][0x648] ;  /* 0x00019200ff1b7b82 */ /* 0x000e620000000800 */
[-C--:B--2---:R-:W-:Y:S02]  /*c5c0*/  SHF.L.U32 R4, R5, R26.reuse, RZ ;  /* 0x0000001a05047219 */ /* 0x084fe400000006ff */
[-CC-:B------:R-:W-:Y:S02]  /*c5d0*/  SHF.R.U64 R14, R10, R26.reuse, R3.reuse ;  /* 0x0000001a0a0e7219 */ /* 0x180fe40000001203 */
[----:B------:R-:W-:Y:S02]  /*c5e0*/  SHF.R.U32.HI R5, RZ, R26, R3 ;  /* 0x0000001aff057219 */ /* 0x000fe40000011603 */
[----:B------:R-:W-:Y:S01]  /*c5f0*/  LOP3.LUT R25, RZ, R4, RZ, 0x33, !PT ;  /* 0x00000004ff197212 */ /* 0x000fe200078e33ff */
[----:B------:R-:W2:Y:S01]  /*c600*/  LDC R30, c[0x0][0x638] ;  /* 0x00018e00ff1e7b82 */ /* 0x000ea20000000800 */
[----:B------:R-:W-:Y:S01]  /*c610*/  SHF.L.U32 R26, R7, R26, RZ ;  /* 0x0000001a071a7219 */ /* 0x000fe200000006ff */
[----:B------:R-:W-:-:S06]  /*c620*/  IMAD.MOV.U32 R4, RZ, RZ, R14 ;  /* 0x000000ffff047224 */ /* 0x000fcc00078e000e */
[----:B------:R-:W0:Y:S01]  /*c630*/  LDC R31, c[0x0][0x610] ;  /* 0x00018400ff1f7b82 */ /* 0x000e220000000800 */
[----:B----4-:R-:W-:Y:S05]  /*c640*/  @!P0 BRA `(.L_x_263) ;  /* 0x0000000000288947 */ /* 0x010fea0003800000 */
[----:B------:R-:W4:Y:S02]  /*c650*/  LDC R3, c[0x0][0x64c] ;  /* 0x00019300ff037b82 */ /* 0x000f240000000800 */
[----:B----4-:R-:W-:-:S04]  /*c660*/  IADD3 R3, P0, R14, R3, RZ ;  /* 0x000000030e037210 */ /* 0x010fc80007f1e0ff */
[----:B------:R-:W-:-:S05]  /*c670*/  IADD3.X R11, RZ, R5, RZ, P0, !PT ;  /* 0x00000005ff0b7210 */ /* 0x000fca00007fe4ff */
[----:B------:R-:W-:-:S04]  /*c680*/  IMAD.WIDE.U32 R4, R11, R28, RZ ;  /* 0x0000001c0b047225 */ /* 0x000fc800078e00ff */
[----:B------:R-:W-:-:S04]  /*c690*/  IMAD.WIDE.U32 R6, P0, R3, R29, R4 ;  /* 0x0000001d03067225 */ /* 0x000fc80007800004 */
[----:B------:R-:W-:-:S04]  /*c6a0*/  IMAD.WIDE.U32 R4, R3, R28, RZ ;  /* 0x0000001c03047225 */ /* 0x000fc800078e00ff */
[----:B------:R-:W-:Y:S01]  /*c6b0*/  IMAD.X R9, RZ, RZ, RZ, P0 ;  /* 0x000000ffff097224 */ /* 0x000fe200000e06ff */
[----:B------:R-:W-:Y:S01]  /*c6c0*/  IADD3 RZ, P0, R5, R6, RZ ;  /* 0x0000000605ff7210 */ /* 0x000fe20007f1e0ff */
[----:B------:R-:W-:-:S04]  /*c6d0*/  IMAD.MOV.U32 R8, RZ, RZ, R7 ;  /* 0x000000ffff087224 */ /* 0x000fc800078e0007 */
[----:B------:R-:W-:-:S08]  /*c6e0*/  IMAD.WIDE.U32.X R4, R11, R29, R8, P0 ;  /* 0x0000001d0b047225 */ /* 0x000fd000000e0408 */
.L_x_263:
[----:B------:R-:W-:Y:S01]  /*c6f0*/  ISETP.NE.AND P0, PT, R2, 0x1, PT ;  /* 0x000000010200780c */ /* 0x000fe20003f05270 */
[----:B0-----:R-:W-:Y:S01]  /*c700*/  VIADD R7, R20, 0xffffffff ;  /* 0xffffffff14077836 */ /* 0x001fe20000000000 */
[----:B-1-3--:R-:W-:Y:S01]  /*c710*/  SHF.R.U64 R0, R4, R27, R5 ;  /* 0x0000001b04007219 */ /* 0x00afe20000001205 */
[----:B------:R-:W-:Y:S01]  /*c720*/  IMAD.MOV R13, RZ, RZ, -R13 ;  /* 0x000000ffff0d7224 */ /* 0x000fe200078e0a0d */
[----:B------:R-:W-:Y:S01]  /*c730*/  LOP3.LUT R5, R10, R25, RZ, 0xc0, !PT ;  /* 0x000000190a057212 */ /* 0x000fe200078ec0ff */
[----:B------:R-:W-:Y:S01]  /*c740*/  IMAD.MOV.U32 R4, RZ, RZ, 0x1 ;  /* 0x00000001ff047424 */ /* 0x000fe200078e00ff */
[----:B------:R-:W-:Y:S01]  /*c750*/  LOP3.LUT R12, R12, R7, RZ, 0xc0, !PT ;  /* 0x000000070c0c7212 */ /* 0x000fe200078ec0ff */
[----:B------:R-:W-:Y:S02]  /*c760*/  IMAD.MOV R3, RZ, RZ, -R0 ;  /* 0x000000ffff037224 */ /* 0x000fe400078e0a00 */
[----:B------:R-:W-:Y:S02]  /*c770*/  IMAD R0, R26, R0, R5 ;  /* 0x000000001a007224 */ /* 0x000fe400078e0205 */
[----:B--2---:R-:W-:-:S02]  /*c780*/  IMAD R3, R3, R30, R14 ;  /* 0x0000001e03037224 */ /* 0x004fc400078e020e */
[----:B------:R-:W-:Y:S02]  /*c790*/  @P0 IMAD R21, R15, R13, R24 ;  /* 0x0000000d0f150224 */ /* 0x000fe400078e0218 */
[----:B------:R-:W-:Y:S01]  /*c7a0*/  IMAD R5, R3, R20, R12 ;  /* 0x0000001403057224 */ /* 0x000fe200078e020c */
[----:B------:R-:W-:Y:S01]  /*c7b0*/  PRMT R3, R4, 0x7610, R3 ;  /* 0x0000761004037816 */ /* 0x000fe20000000003 */
[----:B------:R-:W-:-:S05]  /*c7c0*/  IMAD R0, R0, R31, R21 ;  /* 0x0000001f00007224 */ /* 0x000fca00078e0215 */
[----:B------:R-:W-:Y:S02]  /*c7d0*/  SEL R147, R5, R0, !P0 ;  /* 0x0000000005937207 */ /* 0x000fe40004000000 */
[----:B------:R-:W-:-:S07]  /*c7e0*/  SEL R0, R0, R5, !P0 ;  /* 0x0000000500007207 */ /* 0x000fce0004000000 */
.L_x_261:
[----:B------:R-:W-:Y:S01]  /*c7f0*/  LOP3.LUT P0, RZ, R3, 0xff, RZ, 0xc0, !PT ;  /* 0x000000ff03ff7812 */ /* 0x000fe2000780c0ff */
[----:B------:R-:W-:-:S12]  /*c800*/  IMAD.MOV.U32 R146, RZ, RZ, R0 ;  /* 0x000000ffff927224 */ /* 0x000fd800078e0000 */
[----:B------:R-:W-:Y:S05]  /*c810*/  @P0 BRA `(.L_x_264) ;  /* 0xffffff4400bc0947 */ /* 0x000fea000383ffff */
[----:B------:R-:W-:Y:S05]  /*c820*/  EXIT ;  /* 0x000000000000794d */ /* 0x000fea0003800000 */
.L_x_3:
[----:B0-----:R-:W-:Y:S01]  /*c830*/  ULDC.64 UR4, c[0x0][0x650] ;  /* 0x0001940000047ab9 */ /* 0x001fe20000000a00 */
        /* <DEDUP_REMOVED lines=25> */
.L_x_266:
[--C-:B------:R-:W-:Y:S01]  /*c9d0*/  SHF.R.U64 R12, R10, R14, R11.reuse ;  /* 0x0000000e0a0c7219 */ /* 0x100fe2000000120b */
[----:B------:R-:W0:Y:S01]  /*c9e0*/  LDC R22, c[0x0][0x618] ;  /* 0x00018600ff167b82 */ /* 0x000e220000000800 */
[----:B------:R-:W-:Y:S01]  /*c9f0*/  I2FP.F32.U32 R6, R4 ;  /* 0x0000000400067245 */ /* 0x000fe20000201000 */
[----:B------:R-:W-:Y:S01]  /*ca00*/  ULDC UR4, c[0x0][0x150] ;  /* 0x0000540000047ab9 */ /* 0x000fe20000000800 */
[----:B------:R-:W-:Y:S02]  /*ca10*/  SHF.R.U32.HI R5, RZ, R14, R11 ;  /* 0x0000000eff057219 */ /* 0x000fe4000001160b */
[----:B------:R-:W-:Y:S01]  /*ca20*/  IADD3 R9, P0, RZ, -R12, RZ ;  /* 0x8000000cff097210 */ /* 0x000fe20007f1e0ff */
[----:B------:R-:W-:Y:S01]  /*ca30*/  FMUL R11, R6, UR4 ;  /* 0x00000004060b7c20 */ /* 0x000fe20008400000 */
[----:B------:R-:W-:Y:S01]  /*ca40*/  ULDC UR4, c[0x0][0x154] ;  /* 0x0000550000047ab9 */ /* 0x000fe20000000800 */
[----:B------:R-:W1:Y:S02]  /*ca50*/  LDC.64 R24, c[0x0][0x640] ;  /* 0x00019000ff187b82 */ /* 0x000e640000000a00 */
[----:B------:R-:W-:-:S02]  /*ca60*/  IMAD.X R5, RZ, RZ, ~R5, P0 ;  /* 0x000000ffff057224 */ /* 0x000fc400000e0e05 */
[----:B------:R-:W2:Y:S01]  /*ca70*/  F2I.U32.TRUNC.NTZ R11, R11 ;  /* 0x0000000b000b7305 */ /* 0x000ea2000020f000 */
[----:B------:R-:W-:-:S03]  /*ca80*/  IMAD.WIDE.U32 R6, R9, R20, R16 ;  /* 0x0000001409067225 */ /* 0x000fc600078e0010 */
[----:B------:R-:W3:Y:S01]  /*ca90*/  LDC R13, c[0x0][0x144] ;  /* 0x00005100ff0d7b82 */ /* 0x000ee20000000800 */
[----:B------:R-:W-:-:S04]  /*caa0*/  IMAD R8, R5, R20, RZ ;  /* 0x0000001405087224 */ /* 0x000fc800078e02ff */
[----:B------:R-:W-:Y:S02]  /*cab0*/  IMAD R5, R9, R21, R8 ;  /* 0x0000001509057224 */ /* 0x000fe400078e0208 */
[----:B------:R-:W-:Y:S01]  /*cac0*/  IMAD.MOV.U32 R8, RZ, RZ, -0x1 ;  /* 0xffffffffff087424 */ /* 0x000fe200078e00ff */
[----:B------:R-:W4:Y:S01]  /*cad0*/  LDC R14, c[0x0][0x608] ;  /* 0x00018200ff0e7b82 */ /* 0x000f220000000800 */
[----:B------:R-:W-:Y:S01]  /*cae0*/  IMAD.IADD R5, R7, 0x1, R5 ;  /* 0x0000000107057824 */ /* 0x000fe200078e0205 */
[----:B------:R-:W-:-:S04]  /*caf0*/  I2FP.F32.U32 R7, R3 ;  /* 0x0000000300077245 */ /* 0x000fc80000201000 */
[-C--:B0-----:R-:W-:Y:S01]  /*cb00*/  SHF.R.U64 R10, R6, R22.reuse, R5 ;  /* 0x00000016060a7219 */ /* 0x081fe20000001205 */
[----:B--2---:R-:W-:Y:S01]  /*cb10*/  IMAD.MOV R6, RZ, RZ, -R11 ;  /* 0x000000ffff067224 */ /* 0x004fe200078e0a0b */
[----:B------:R-:W0:Y:S01]  /*cb20*/  LDC R9, c[0x0][0x658] ;  /* 0x00019600ff097b82 */ /* 0x000e220000000800 */
[----:B-1----:R-:W-:Y:S01]  /*cb30*/  ISETP.NE.U32.AND P0, PT, R24, RZ, PT ;  /* 0x000000ff1800720c */ /* 0x002fe20003f05070 */
[----:B------:R-:W-:Y:S01]  /*cb40*/  FMUL R7, R7, UR4 ;  /* 0x0000000407077c20 */ /* 0x000fe20008400000 */
[----:B------:R-:W-:Y:S02]  /*cb50*/  SHF.R.U32.HI R5, RZ, R22, R5 ;  /* 0x00000016ff057219 */ /* 0x000fe40000011605 */
[----:B------:R-:W-:-:S03]  /*cb60*/  ISETP.NE.AND.EX P0, PT, R25, RZ, PT, P0 ;  /* 0x000000ff1900720c */ /* 0x000fc60003f05300 */
[----:B------:R-:W1:Y:S01]  /*cb70*/  LDC R20, c[0x0][0x148] ;  /* 0x00005200ff147b82 */ /* 0x000e620000000800 */
[----:B---3--:R-:W-:Y:S02]  /*cb80*/  IMAD R23, R13, R6, R4 ;  /* 0x000000060d177224 */ /* 0x008fe400078e0204 */
[----:B------:R-:W-:-:S05]  /*cb90*/  IMAD.MOV.U32 R6, RZ, RZ, 0x1 ;  /* 0x00000001ff067424 */ /* 0x000fca00078e00ff */
[----:B------:R-:W2:Y:S01]  /*cba0*/  LDC R21, c[0x0][0x600] ;  /* 0x00018000ff157b82 */ /* 0x000ea20000000800 */
[-CC-:B----4-:R-:W-:Y:S02]  /*cbb0*/  SHF.R.U64 R13, R10, R14.reuse, R5.reuse ;  /* 0x0000000e0a0d7219 */ /* 0x190fe40000001205 */
[----:B------:R-:W-:Y:S02]  /*cbc0*/  SHF.R.U32.HI R4, RZ, R14, R5 ;  /* 0x0000000eff047219 */ /* 0x000fe40000011605 */
[----:B------:R3:W4:Y:S03]  /*cbd0*/  F2I.U32.TRUNC.NTZ R14, R7 ;  /* 0x00000007000e7305 */ /* 0x000726000020f000 */
[----:B------:R-:W1:Y:S01]  /*cbe0*/  LDC R26, c[0x0][0x648] ;  /* 0x00019200ff1a7b82 */ /* 0x000e620000000800 */
[-C--:B0-----:R-:W-:Y:S02]  /*cbf0*/  SHF.R.U64 R15, R13, R9.reuse, R4 ;  /* 0x000000090d0f7219 */ /* 0x081fe40000001204 */
[----:B------:R-:W-:-:S02]  /*cc00*/  SHF.L.U32 R8, R8, R9, RZ ;  /* 0x0000000908087219 */ /* 0x000fc400000006ff */
[-C--:B------:R-:W-:Y:S01]  /*cc10*/  SHF.R.U32.HI R5, RZ, R9.reuse, R4 ;  /* 0x00000009ff057219 */ /* 0x080fe20000011604 */
[----:B------:R-:W-:Y:S01]  /*cc20*/  IMAD.MOV.U32 R4, RZ, RZ, R15 ;  /* 0x000000ffff047224 */ /* 0x000fe200078e000f */
[----:B------:R-:W-:Y:S01]  /*cc30*/  SHF.L.U32 R22, R6, R9, RZ ;  /* 0x0000000906167219 */ /* 0x000fe200000006ff */
[----:B------:R-:W0:Y:S01]  /*cc40*/  LDC R27, c[0x0][0x638] ;  /* 0x00018e00ff1b7b82 */ /* 0x000e220000000800 */
[----:B------:R-:W-:-:S07]  /*cc50*/  LOP3.LUT R28, RZ, R8, RZ, 0x33, !PT ;  /* 0x00000008ff1c7212 */ /* 0x000fce00078e33ff */
        /* <DEDUP_REMOVED lines=12> */
.L_x_267:
[----:B------:R-:W-:Y:S01]  /*cd20*/  ISETP.NE.AND P0, PT, R2, 0x1, PT ;  /* 0x000000010200780c */ /* 0x000fe20003f05270 */
[----:B--2---:R-:W-:Y:S01]  /*cd30*/  VIADD R7, R21, 0xffffffff ;  /* 0xffffffff15077836 */ /* 0x004fe20000000000 */
[----:B-1----:R-:W-:Y:S01]  /*cd40*/  SHF.R.U64 R5, R4, R26, R5 ;  /* 0x0000001a04057219 */ /* 0x002fe20000001205 */
[----:B------:R-:W-:Y:S01]  /*cd50*/  IMAD.MOV R14, RZ, RZ, -R14 ;  /* 0x000000ffff0e7224 */ /* 0x000fe200078e0a0e */
[----:B------:R-:W-:Y:S01]  /*cd60*/  LOP3.LUT R4, R13, R28, RZ, 0xc0, !PT ;  /* 0x0000001c0d047212 */ /* 0x000fe200078ec0ff */
[----:B------:R-:W-:Y:S01]  /*cd70*/  IMAD.MOV.U32 R8, RZ, RZ, R12 ;  /* 0x000000ffff087224 */ /* 0x000fe200078e000c */
[----:B------:R-:W-:Y:S01]  /*cd80*/  LOP3.LUT R10, R10, R7, RZ, 0xc0, !PT ;  /* 0x000000070a0a7212 */ /* 0x000fe200078ec0ff */
[----:B------:R-:W-:Y:S02]  /*cd90*/  IMAD.MOV R6, RZ, RZ, -R5 ;  /* 0x000000ffff067224 */ /* 0x000fe400078e0a05 */
[----:B------:R-:W-:-:S04]  /*cda0*/  IMAD R4, R22, R5, R4 ;  /* 0x0000000516047224 */ /* 0x000fc800078e0204 */
[----:B------:R-:W-:Y:S02]  /*cdb0*/  @P0 IMAD R23, R20, R14, R3 ;  /* 0x0000000e14170224 */ /* 0x000fe400078e0203 */
[----:B0-----:R-:W-:Y:S02]  /*cdc0*/  IMAD R3, R6, R27, R15 ;  /* 0x0000001b06037224 */ /* 0x001fe400078e020f */
[----:B------:R-:W-:Y:S02]  /*cdd0*/  IMAD R7, R4, R29, R23 ;  /* 0x0000001d04077224 */ /* 0x000fe400078e0217 */
[----:B------:R-:W-:Y:S02]  /*cde0*/  IMAD R4, R3, R21, R10 ;  /* 0x0000001503047224 */ /* 0x000fe400078e020a */
[----:B------:R-:W-:-:S03]  /*cdf0*/  IMAD.MOV.U32 R6, RZ, RZ, 0x1 ;  /* 0x00000001ff067424 */ /* 0x000fc600078e00ff */
[----:B------:R-:W-:Y:S02]  /*ce00*/  SEL R9, R4, R7, !P0 ;  /* 0x0000000704097207 */ /* 0x000fe40004000000 */
[----:B------:R-:W-:-:S07]  /*ce10*/  SEL R7, R7, R4, !P0 ;  /* 0x0000000407077207 */ /* 0x000fce0004000000 */
.L_x_265:
[----:B------:R-:W-:-:S08]  /*ce20*/  NOP ;  /* 0x0000000000007918 */ /* 0x000fd00000000000 */
[----:B------:R-:W0:-:S00]  /*ce30*/  USETMAXREG.DEALLOC.CTAPOOL 0x28 ;  /* 0x00000028000079c8 */ /* 0x000e0000080e0500 */
[----:B0-----:R-:W-:-:S13]  /*ce40*/  ISETP.NE.AND P0, PT, R0, RZ, PT ;  /* 0x000000ff0000720c */ /* 0x001fda0003f05270 */
[----:B------:R-:W-:Y:S05]  /*ce50*/  @P0 EXIT ;  /* 0x000000000000094d */ /* 0x000fea0003800000 */
[----:B------:R-:W-:Y:S01]  /*ce60*/  LOP3.LUT P0, RZ, R6, 0xff, RZ, 0xc0, !PT ;  /* 0x000000ff06ff7812 */ /* 0x000fe2000780c0ff */
[----:B------:R-:W-:Y:S01]  /*ce70*/  IMAD.MOV.U32 R12, RZ, RZ, RZ ;  /* 0x000000ffff0c7224 */ /* 0x000fe200078e00ff */
[----:B------:R-:W-:-:S11]  /*ce80*/  MOV R0, 0x1 ;  /* 0x0000000100007802 */ /* 0x000fd60000000f00 */
[----:B------:R-:W-:Y:S05]  /*ce90*/  @!P0 BRA `(.L_x_268) ;  /* 0x0000000c00308947 */ /* 0x000fea0003800000 */
[----:B------:R-:W0:Y:S01]  /*cea0*/  LDC R0, c[0x0][0x28c] ;  /* 0x0000a300ff007b82 */ /* 0x000e220000000800 */
[----:B------:R-:W-:Y:S01]  /*ceb0*/  ULDC UR5, c[0x0][0x600] ;  /* 0x0001800000057ab9 */ /* 0x000fe20000000800 */
[----:B------:R-:W-:Y:S01]  /*cec0*/  ULDC UR4, c[0x0][0xc] ;  /* 0x0000030000047ab9 */ /* 0x000fe20000000800 */
[----:B------:R-:W-:Y:S01]  /*ced0*/  UIADD3 UR16, UR5, -0x1, URZ ;  /* 0xffffffff05107890 */ /* 0x000fe2000fffe03f */
[C---:B------:R-:W-:Y:S01]  /*cee0*/  LOP3.LUT P2, RZ, R18.reuse, 0x7f, RZ, 0xc0, !PT ;  /* 0x0000007f12ff7812 */ /* 0x040fe2000784c0ff */
[----:B------:R-:W-:Y:S01]  /*cef0*/  ULDC UR6, c[0x0][0x658] ;  /* 0x0001960000067ab9 */ /* 0x000fe20000000800 */
[----:B------:R-:W-:Y:S01]  /*cf00*/  ULDC UR5, c[0x0][0x10] ;  /* 0x0000040000057ab9 */ /* 0x000fe20000000800 */
[----:B------:R-:W-:Y:S01]  /*cf10*/  UMOV UR7, 0xffffffff ;  /* 0xffffffff00077882 */ /* 0x000fe20000000000 */
[----:B------:R-:W-:Y:S01]  /*cf20*/  UMOV UR8, 0x1 ;  /* 0x0000000100087882 */ /* 0x000fe20000000000 */
[----:B------:R-:W-:Y:S01]  /*cf30*/  UIMAD.WIDE.U32 UR4, UR4, UR5, URZ ;  /* 0x00000005040472a5 */ /* 0x000fe2000f8e003f */
[----:B------:R-:W-:Y:S01]  /*cf40*/  LOP3.LUT P0, RZ, R18, 0x1f, RZ, 0xc0, !PT ;  /* 0x0000001f12ff7812 */ /* 0x000fe2000780c0ff */
[----:B------:R-:W-:Y:S01]  /*cf50*/  USHF.L.U32 UR7, UR7, UR6, URZ ;  /* 0x0000000607077299 */ /* 0x000fe2000800063f */
[----:B------:R-:W-:Y:S01]  /*cf60*/  BSSY B0, `(.L_x_268) ;  /* 0x00000bf000007945 */ /* 0x000fe20003800000 */
[----:B------:R-:W-:Y:S01]  /*cf70*/  USHF.L.U32 UR18, UR8, UR6, URZ ;  /* 0x0000000608127299 */ /* 0x000fe2000800063f */
[----:B------:R-:W-:Y:S01]  /*cf80*/  IMAD.MOV.U32 R13, RZ, RZ, 0x1 ;  /* 0x00000001ff0d7424 */ /* 0x000fe200078e00ff */
[----:B------:R-:W-:Y:S01]  /*cf90*/  LOP3.LUT R11, R19, 0x2, RZ, 0xfc, !PT ;  /* 0x00000002130b7812 */ /* 0x000fe200078efcff */
[----:B------:R-:W-:Y:S01]  /*cfa0*/  ULDC UR6, c[0x0][0x14] ;  /* 0x0000050000067ab9 */ /* 0x000fe20000000800 */
[----:B------:R-:W-:Y:S01]  /*cfb0*/  PLOP3.LUT P0, PT, P0, P2, PT, 0x8a, 0x0 ;  /* 0x000000000000781c */ /* 0x000fe20000705172 */
[----:B------:R-:W-:Y:S01]  /*cfc0*/  UIMAD.WIDE.U32 UR20, UR4, UR6, URZ ;  /* 0x00000006041472a5 */ /* 0x000fe2000f8e003f */
[----:B------:R-:W-:Y:S01]  /*cfd0*/  IMAD.MOV.U32 R12, RZ, RZ, RZ ;  /* 0x000000ffff0c7224 */ /* 0x000fe200078e00ff */
[----:B------:R-:W-:-:S02]  /*cfe0*/  UIMAD UR13, UR5, UR6, URZ ;  /* 0x00000006050d72a4 */ /* 0x000fc4000f8e023f */
[----:B------:R-:W-:Y:S01]  /*cff0*/  ULOP3.LUT UR17, URZ, UR7, URZ, 0x33, !UPT ;  /* 0x000000073f117292 */ /* 0x000fe2000f8e333f */
[----:B0-----:R-:W-:Y:S01]  /*d000*/  VIADD R0, R0, 0x3f ;  /* 0x0000003f00007836 */ /* 0x001fe20000000000 */
[----:B------:R-:W-:Y:S01]  /*d010*/  UIADD3 UR13, UR21, UR13, URZ ;  /* 0x0000000d150d7290 */ /* 0x000fe2000fffe03f */
[----:B------:R-:W-:-:S03]  /*d020*/  ULDC.64 UR22, c[0x0][0x198] ;  /* 0x0000660000167ab9 */ /* 0x000fc60000000a00 */
[----:B------:R-:W-:-:S04]  /*d030*/  SHF.R.S32.HI R3, RZ, 0x1f, R0 ;  /* 0x0000001fff037819 */ /* 0x000fc80000011400 */
[----:B------:R-:W-:Y:S01]  /*d040*/  LEA.HI R3, R3, R0, RZ, 0x6 ;  /* 0x0000000003037211 */ /* 0x000fe200078f30ff */
[----:B------:R-:W-:-:S03]  /*d050*/  IMAD.MOV.U32 R0, RZ, RZ, 0x1 ;  /* 0x00000001ff007424 */ /* 0x000fc600078e00ff */
[----:B------:R-:W-:-:S05]  /*d060*/  SHF.R.S32.HI R3, RZ, 0x6, R3 ;  /* 0x00000006ff037819 */ /* 0x000fca0000011403 */
[----:B------:R-:W-:-:S07]  /*d070*/  VIADD R10, R3, 0x1 ;  /* 0x00000001030a7836 */ /* 0x000fce0000000000 */
.L_x_280:
[----:B------:R-:W-:-:S03]  /*d080*/  UMOV UR4, 0xffffffff ;  /* 0xffffffff00047882 */ /* 0x000fc60000000000 */
[----:B------:R-:W-:Y:S05]  /*d090*/  BRA.DIV UR4, `(.L_x_269) ;  /* 0x0000000e04787947 */ /* 0x000fea000b800000 */
[----:B------:R-:W-:-:S13]  /*d0a0*/  ELECT P6, URZ, PT ;  /* 0x00000000003f782f */ /* 0x000fda00038c0000 */
.L_x_290:
[----:B------:R-:W0:Y:S01]  /*d0b0*/  LDC R4, c[0x0][0x28c] ;  /* 0x0000a300ff047b82 */ /* 0x000e220000000800 */
[----:B------:R-:W-:Y:S01]  /*d0c0*/  BSSY B1, `(.L_x_270) ;  /* 0x0000037000017945 */ /* 0x000fe20003800000 */
[----:B0-----:R-:W-:-:S13]  /*d0d0*/  ISETP.LT.OR P6, PT, R4, 0x1, !P6 ;  /* 0x000000010400780c */ /* 0x001fda00077c1670 */
[----:B------:R-:W-:Y:S05]  /*d0e0*/  @P6 BRA `(.L_x_271) ;  /* 0x0000000000d06947 */ /* 0x000fea0003800000 */
[----:B------:R-:W-:Y:S02]  /*d0f0*/  IMAD R15, R9, 0x50, RZ ;  /* 0x00000050090f7824 */ /* 0x000fe400078e02ff */
[----:B------:R-:W-:Y:S02]  /*d100*/  IMAD R18, R7, 0x180, RZ ;  /* 0x0000018007127824 */ /* 0x000fe400078e02ff */
[----:B------:R-:W-:Y:S02]  /*d110*/  IMAD.MOV.U32 R20, RZ, RZ, RZ ;  /* 0x000000ffff147224 */ /* 0x000fe400078e00ff */
[----:B------:R-:W-:Y:S02]  /*d120*/  IMAD.MOV.U32 R4, RZ, RZ, R10 ;  /* 0x000000ffff047224 */ /* 0x000fe400078e000a */
[----:B------:R-:W-:Y:S02]  /*d130*/  IMAD.MOV.U32 R5, RZ, RZ, R0 ;  /* 0x000000ffff057224 */ /* 0x000fe400078e0000 */
[----:B------:R-:W-:-:S07]  /*d140*/  IMAD.MOV.U32 R6, RZ, RZ, R12 ;  /* 0x000000ffff067224 */ /* 0x000fce00078e000c */
.L_x_275:
[----:B------:R-:W0:Y:S01]  /*d150*/  S2R R14, SR_CgaCtaId ;  /* 0x00000000000e7919 */ /* 0x000e220000008800 */
[----:B------:R-:W-:Y:S01]  /*d160*/  MOV R7, 0x400 ;  /* 0x0000040000077802 */ /* 0x000fe20000000f00 */
[----:B------:R-:W1:Y:S03]  /*d170*/  @!P2 LDC R9, c[0x0][0x500] ;  /* 0x00014000ff09ab82 */ /* 0x000e660000000800 */
[----:B0-----:R-:W-:Y:S02]  /*d180*/  LEA R21, R14, R7, 0x18 ;  /* 0x000000070e157211 */ /* 0x001fe400078ec0ff */
[----:B------:R-:W-:-:S03]  /*d190*/  SHF.L.U32 R7, R5, 0x1f, RZ ;  /* 0x0000001f05077819 */ /* 0x000fc600000006ff */
[----:B------:R-:W-:-:S04]  /*d1a0*/  IMAD R14, R6, 0x8, R21 ;  /* 0x00000008060e7824 */ /* 0x000fc800078e0215 */
[----:B------:R-:W0:Y:S02]  /*d1b0*/  SYNCS.PHASECHK.TRANS64.TRYWAIT P1, [R14+URZ+0x18], R7 ;  /* 0x000018070e0075a7 */ /* 0x000e24000802017f */
[----:B01----:R-:W-:Y:S05]  /*d1c0*/  @!P1 BRA `(.L_x_272) ;  /* 0x0000000c004c9947 */ /* 0x003fea0003800000 */
.L_x_291:
[----:B0-----:R-:W-:Y:S01]  /*d1d0*/  PRMT R7, R11, 0x9910, RZ ;  /* 0x000099100b077816 */ /* 0x001fe200000000ff */
[----:B------:R0:W-:Y:S03]  /*d1e0*/  @!P2 SYNCS.ARRIVE.TRANS64 RZ, [R14+URZ], R9 ;  /* 0x000000090effa9a7 */ /* 0x0001e6000800003f */
[----:B------:R-:W-:-:S13]  /*d1f0*/  ISETP.NE.AND P1, PT, R7, 0x2, PT ;  /* 0x000000020700780c */ /* 0x000fda0003f25270 */
[----:B0-----:R-:W-:Y:S05]  /*d200*/  @P1 BRA `(.L_x_273) ;  /* 0x0000000000041947 */ /* 0x001fea0003800000 */
[----:B------:R-:W-:Y:S01]  /*d210*/  BPT.TRAP 0x1 ;  /* 0x000000040000795c */ /* 0x000fe20000300000 */
.L_x_273:
[----:B------:R-:W-:Y:S05]  /*d220*/  @P0 BRA `(.L_x_274) ;  /* 0x0000000000040947 */ /* 0x000fea0003800000 */
[----:B------:R-:W-:Y:S01]  /*d230*/  BPT.TRAP 0x1 ;  /* 0x000000040000795c */ /* 0x000fe20000300000 */
.L_x_274:
[--C-:B------:R-:W-:Y:S01]  /*d240*/  IMAD R7, R6, 0xc000, R21.reuse ;  /* 0x0000c00006077824 */ /* 0x100fe200078e0215 */
[----:B------:R-:W-:Y:S01]  /*d250*/  R2UR UR9, R14 ;  /* 0x000000000e0972ca */ /* 0x000fe200000e0000 */
[----:B------:R-:W-:Y:S01]  /*d260*/  IMAD R21, R6, 0x2800, R21 ;  /* 0x0000280006157824 */ /* 0x000fe200078e0215 */
[----:B------:R-:W-:Y:S01]  /*d270*/  UIADD3 UR4, UP0, UR22, 0xf0, URZ ;  /* 0x000000f016047890 */ /* 0x000fe2000ff1e03f */
[----:B------:R-:W-:Y:S01]  /*d280*/  VIADD R4, R4, 0xffffffff ;  /* 0xffffffff04047836 */ /* 0x000fe20000000000 */
[----:B------:R-:W-:Y:S01]  /*d290*/  R2UR UR5, R7 ;  /* 0x00000000070572ca */ /* 0x000fe200000e0000 */
[----:B------:R-:W-:Y:S01]  /*d2a0*/  UIADD3 UR24, UP1, UR22, 0x1f0, URZ ;  /* 0x000001f016187890 */ /* 0x000fe2000ff3e03f */
[----:B------:R-:W-:Y:S01]  /*d2b0*/  R2UR UR8, R21 ;  /* 0x00000000150872ca */ /* 0x000fe200000e0000 */
[----:B------:R-:W-:Y:S01]  /*d2c0*/  VIADD R6, R6, 0x1 ;  /* 0x0000000106067836 */ /* 0x000fe20000000000 */
[----:B------:R-:W-:Y:S01]  /*d2d0*/  R2UR UR11, R18 ;  /* 0x00000000120b72ca */ /* 0x000fe200000e0000 */
[----:B------:R-:W-:Y:S01]  /*d2e0*/  UIADD3.X UR25, URZ, UR23, URZ, UP1, !UPT ;  /* 0x000000173f197290 */ /* 0x000fe20008ffe43f */
[----:B------:R-:W-:Y:S01]  /*d2f0*/  R2UR UR10, R20 ;  /* 0x00000000140a72ca */ /* 0x000fe200000e0000 */
[----:B------:R-:W-:Y:S01]  /*d300*/  UMOV UR6, 0x0 ;  /* 0x0000000000067882 */ /* 0x000fe20000000000 */
[----:B------:R-:W-:Y:S01]  /*d310*/  R2UR UR12, R8 ;  /* 0x00000000080c72ca */ /* 0x000fe200000e0000 */
[----:B------:R-:W-:Y:S01]  /*d320*/  UMOV UR7, 0x10000000 ;  /* 0x1000000000077882 */ /* 0x000fe20000000000 */
[----:B------:R-:W-:Y:S01]  /*d330*/  R2UR UR19, R15 ;  /* 0x000000000f1372ca */ /* 0x000fe200000e0000 */
[----:B------:R-:W-:Y:S01]  /*d340*/  VIADD R20, R20, 0x40 ;  /* 0x0000004014147836 */ /* 0x000fe20000000000 */
[----:B------:R-:W-:Y:S01]  /*d350*/  ISETP.GT.AND P3, PT, R4, 0x1, PT ;  /* 0x000000010400780c */ /* 0x000fe20003f64270 */
[----:B------:R-:W-:Y:S01]  /*d360*/  UIADD3 UR14, UR5, 0x100, URZ ;  /* 0x00000100050e7890 */ /* 0x000fe2000fffe03f */
[----:B------:R-:W-:Y:S01]  /*d370*/  ISETP.NE.AND P1, PT, R6, 0x3, PT ;  /* 0x000000030600780c */ /* 0x000fe20003f25270 */
[----:B------:R-:W-:-:S02]  /*d380*/  UIADD3.X UR5, URZ, UR23, URZ, UP0, !UPT ;  /* 0x000000173f057290 */ /* 0x000fc400087fe43f */
[----:B------:R-:W-:Y:S01]  /*d390*/  UIADD3 UR15, UR8, 0x24100, URZ ;  /* 0x00024100080f7890 */ /* 0x000fe2000fffe03f */
[----:B------:R-:W-:Y:S02]  /*d3a0*/  SEL R14, RZ, 0x1, P1 ;  /* 0x00000001ff0e7807 */ /* 0x000fe40000800000 */
[----:B------:R-:W-:Y:S01]  /*d3b0*/  UMOV UR8, UR14 ;  /* 0x0000000e00087c82 */ /* 0x000fe20008000000 */
[----:B------:R-:W-:Y:S02]  /*d3c0*/  SEL R6, R6, RZ, P1 ;  /* 0x000000ff06067207 */ /* 0x000fe40000800000 */
[----:B------:R-:W-:Y:S01]  /*d3d0*/  LOP3.LUT R5, R5, R14, RZ, 0x3c, !PT ;  /* 0x0000000e05057212 */ /* 0x000fe200078e3cff */
[----:B------:R0:W-:Y:S02]  /*d3e0*/  UTMALDG.3D [UR8], [UR4], desc[UR6] ;  /* 0x00000608040075b4 */ /* 0x0001e40008011000 */
[----:B0-----:R-:W-:Y:S01]  /*d3f0*/  UMOV UR8, UR15 ;  /* 0x0000000f00087c82 */ /* 0x001fe20008000000 */
[----:B------:R-:W-:-:S02]  /*d400*/  UMOV UR11, UR19 ;  /* 0x00000013000b7c82 */ /* 0x000fc40008000000 */
[----:B------:R0:W-:Y:S02]  /*d410*/  UTMALDG.3D [UR8], [UR24], desc[UR6] ;  /* 0x00000608180075b4 */ /* 0x0001e40008011000 */
[----:B0-----:R-:W-:Y:S05]  /*d420*/  @P3 BRA `(.L_x_275) ;  /* 0xfffffffc00483947 */ /* 0x001fea000383ffff */
.L_x_271:
[----:B------:R-:W-:Y:S05]  /*d430*/  BSYNC B1 ;  /* 0x0000000000017941 */ /* 0x000fea0003800000 */
.L_x_270:
[----:B------:R-:W-:Y:S01]  /*d440*/  LOP3.LUT P3, RZ, R13, 0xff, RZ, 0xc0, !PT ;  /* 0x000000ff0dff7812 */ /* 0x000fe2000786c0ff */
[----:B------:R-:W-:Y:S01]  /*d450*/  ULDC.64 UR4, c[0x0][0x650] ;  /* 0x0001940000047ab9 */ /* 0x000fe20000000a00 */
[----:B------:R-:W-:Y:S01]  /*d460*/  IADD3 R12, R3, R12, RZ ;  /* 0x0000000c030c7210 */ /* 0x000fe20007ffe0ff */
[----:B------:R-:W-:Y:S01]  /*d470*/  BSSY B1, `(.L_x_276) ;  /* 0x000006b000017945 */ /* 0x000fe20003800000 */
[----:B------:R-:W-:Y:S01]  /*d480*/  IADD3 R16, P4, R16, UR20, RZ ;  /* 0x0000001410107c10 */ /* 0x000fe2000ff9e0ff */
[----:B------:R-:W-:Y:S01]  /*d490*/  IMAD.MOV.U32 R9, RZ, RZ, -0x1 ;  /* 0xffffffffff097424 */ /* 0x000fe200078e00ff */
[----:B------:R-:W-:Y:S01]  /*d4a0*/  ISETP.GT.U32.AND P1, PT, R12, 0x2, PT ;  /* 0x000000020c00780c */ /* 0x000fe20003f24070 */
[----:B------:R-:W-:Y:S01]  /*d4b0*/  IMAD.MOV.U32 R8, RZ, RZ, -0x1 ;  /* 0xffffffffff087424 */ /* 0x000fe200078e00ff */
[----:B------:R-:W-:Y:S02]  /*d4c0*/  IADD3.X R17, R17, UR13, RZ, P4, !PT ;  /* 0x0000000d11117c10 */ /* 0x000fe4000a7fe4ff */
[----:B------:R-:W-:-:S02]  /*d4d0*/  ISETP.LT.U32.AND P1, PT, R3, 0x3, P1 ;  /* 0x000000030300780c */ /* 0x000fc40000f21070 */
[----:B------:R-:W-:Y:S01]  /*d4e0*/  PRMT R13, RZ, 0x7610, R13 ;  /* 0x00007610ff0d7816 */ /* 0x000fe2000000000d */
[----:B------:R-:W0:Y:S01]  /*d4f0*/  @P3 S2R R5, SR_CgaCtaId ;  /* 0x0000000000053919 */ /* 0x000e220000008800 */
[----:B------:R-:W-:-:S04]  /*d500*/  @P3 MOV R4, 0x400 ;  /* 0x0000040000043802 */ /* 0x000fc80000000f00 */
[----:B0-----:R-:W-:Y:S01]  /*d510*/  @P3 LEA R6, R5, R4, 0x18 ;  /* 0x0000000405063211 */ /* 0x001fe200078ec0ff */
[----:B------:R-:W-:-:S03]  /*d520*/  IMAD.WIDE.U32 R4, R12, -0x55555555, RZ ;  /* 0xaaaaaaab0c047825 */ /* 0x000fc600078e00ff */
[----:B------:R0:W-:Y:S01]  /*d530*/  @P3 SYNCS.ARRIVE.TRANS64.A1T0 RZ, [R6+URZ+0x48], RZ ;  /* 0x000048ff06ff39a7 */ /* 0x0001e2000810003f */
[----:B------:R-:W-:Y:S02]  /*d540*/  ISETP.GE.U32.AND P3, PT, R3, 0x3, PT ;  /* 0x000000030300780c */ /* 0x000fe40003f66070 */
[----:B------:R-:W-:Y:S02]  /*d550*/  SHF.R.U32.HI R7, RZ, 0x1, R5 ;  /* 0x00000001ff077819 */ /* 0x000fe40000011605 */
[----:B------:R-:W-:Y:S02]  /*d560*/  SEL R5, RZ, 0x1, !P1 ;  /* 0x00000001ff057807 */ /* 0x000fe40004800000 */
[----:B------:R-:W-:Y:S01]  /*d570*/  ISETP.GE.U32.AND P1, PT, R16, UR4, PT ;  /* 0x0000000410007c0c */ /* 0x000fe2000bf26070 */
[----:B------:R-:W-:Y:S01]  /*d580*/  IMAD R12, R7, -0x3, R12 ;  /* 0xfffffffd070c7824 */ /* 0x000fe200078e020c */
[----:B------:R-:W-:Y:S02]  /*d590*/  LOP3.LUT R0, R0, R5, RZ, 0x3c, !PT ;  /* 0x0000000500007212 */ /* 0x000fe400078e3cff */
[----:B------:R-:W-:-:S02]  /*d5a0*/  ISETP.GE.U32.AND.EX P1, PT, R17, UR5, PT, P1 ;  /* 0x0000000511007c0c */ /* 0x000fc4000bf26110 */
[----:B------:R-:W-:Y:S02]  /*d5b0*/  PRMT R4, RZ, 0x7610, R4 ;  /* 0x00007610ff047816 */ /* 0x000fe40000000004 */
[----:B------:R-:W-:Y:S01]  /*d5c0*/  @P3 LOP3.LUT R0, R0, 0x1, R7, 0x78, !PT ;  /* 0x0000000100003812 */ /* 0x000fe200078e7807 */
[----:B------:R-:W-:-:S08]  /*d5d0*/  IMAD.MOV.U32 R7, RZ, RZ, -0x1 ;  /* 0xffffffffff077424 */ /* 0x000fd000078e00ff */
[----:B0-----:R-:W-:Y:S05]  /*d5e0*/  @P1 BRA `(.L_x_277) ;  /* 0x00000004004c1947 */ /* 0x001fea0003800000 */
[----:B------:R-:W-:Y:S01]  /*d5f0*/  ULDC.64 UR4, c[0x0][0x628] ;  /* 0x00018a0000047ab9 */ /* 0x000fe20000000a00 */
[----:B------:R-:W0:Y:S01]  /*d600*/  S2R R15, SR_CTAID.X ;  /* 0x00000000000f7919 */ /* 0x000e220000002500 */
[----:B------:R-:W-:Y:S01]  /*d610*/  ISETP.NE.U32.AND P1, PT, RZ, UR4, PT ;  /* 0x00000004ff007c0c */ /* 0x000fe2000bf25070 */
[----:B------:R-:W-:Y:S01]  /*d620*/  ULDC UR7, c[0x0][0x630] ;  /* 0x00018c0000077ab9 */ /* 0x000fe20000000800 */
[----:B------:R-:W-:Y:S01]  /*d630*/  IMAD.MOV.U32 R4, RZ, RZ, R16 ;  /* 0x000000ffff047224 */ /* 0x000fe200078e0010 */
[----:B------:R-:W1:Y:S01]  /*d640*/  S2R R14, SR_CTAID.Y ;  /* 0x00000000000e7919 */ /* 0x000e620000002600 */
[----:B------:R-:W-:Y:S01]  /*d650*/  ISETP.NE.AND.EX P1, PT, RZ, UR5, PT, P1 ;  /* 0x00000005ff007c0c */ /* 0x000fe2000bf25310 */
[----:B------:R-:W-:-:S12]  /*d660*/  IMAD.MOV.U32 R5, RZ, RZ, R17 ;  /* 0x000000ffff057224 */ /* 0x000fd800078e0011 */
[----:B------:R-:W-:Y:S05]  /*d670*/  @!P1 BRA `(.L_x_278) ;  /* 0x0000000000289947 */ /* 0x000fea0003800000 */
[----:B------:R-:W-:Y:S02]  /*d680*/  ULDC UR6, c[0x0][0x634] ;  /* 0x00018d0000067ab9 */ /* 0x000fe40000000800 */
[----:B------:R-:W-:-:S05]  /*d690*/  IADD3 R9, P1, R16, UR6, RZ ;  /* 0x0000000610097c10 */ /* 0x000fca000ff3e0ff */
[----:B------:R-:W-:-:S04]  /*d6a0*/  IMAD.X R21, RZ, RZ, R17, P1 ;  /* 0x000000ffff157224 */ /* 0x000fc800008e0611 */
[----:B------:R-:W-:-:S04]  /*d6b0*/  IMAD.WIDE.U32 R6, R21, UR4, RZ ;  /* 0x0000000415067c25 */ /* 0x000fc8000f8e00ff */
[----:B------:R-:W-:-:S04]  /*d6c0*/  IMAD.WIDE.U32 R6, P1, R9, UR5, R6 ;  /* 0x0000000509067c25 */ /* 0x000fc8000f820006 */
[----:B------:R-:W-:-:S04]  /*d6d0*/  IMAD.WIDE.U32 R8, R9, UR4, RZ ;  /* 0x0000000409087c25 */ /* 0x000fc8000f8e00ff */
[----:B------:R-:W-:Y:S01]  /*d6e0*/  IMAD.X R5, RZ, RZ, RZ, P1 ;  /* 0x000000ffff057224 */ /* 0x000fe200008e06ff */
[----:B------:R-:W-:Y:S01]  /*d6f0*/  IADD3 RZ, P1, R9, R6, RZ ;  /* 0x0000000609ff7210 */ /* 0x000fe20007f3e0ff */
[----:B------:R-:W-:-:S04]  /*d700*/  IMAD.MOV.U32 R4, RZ, RZ, R7 ;  /* 0x000000ffff047224 */ /* 0x000fc800078e0007 */
[----:B------:R-:W-:-:S08]  /*d710*/  IMAD.WIDE.U32.X R4, R21, UR5, R4, P1 ;  /* 0x0000000515047c25 */ /* 0x000fd000088e0404 */
.L_x_278:
[--C-:B------:R-:W-:Y:S01]  /*d720*/  SHF.R.U64 R8, R4, UR7, R5.reuse ;  /* 0x0000000704087c19 */ /* 0x100fe20008001205 */
[----:B------:R-:W-:Y:S01]  /*d730*/  ULDC.64 UR4, c[0x0][0x620] ;  /* 0x0001880000047ab9 */ /* 0x000fe20000000a00 */
[----:B------:R-:W-:Y:S01]  /*d740*/  SHF.R.U32.HI R4, RZ, UR7, R5 ;  /* 0x00000007ff047c19 */ /* 0x000fe20008011605 */
[----:B------:R-:W2:Y:S01]  /*d750*/  LDC R24, c[0x0][0x144] ;  /* 0x00005100ff187b82 */ /* 0x000ea20000000800 */
[----:B------:R-:W-:Y:S01]  /*d760*/  IADD3 R7, P1, RZ, -R8, RZ ;  /* 0x80000008ff077210 */ /* 0x000fe20007f3e0ff */
[----:B------:R-:W-:Y:S01]  /*d770*/  ULDC.64 UR8, c[0x0][0x640] ;  /* 0x0001900000087ab9 */ /* 0x000fe20000000a00 */
[----:B0-----:R-:W-:Y:S01]  /*d780*/  I2FP.F32.U32 R9, R15 ;  /* 0x0000000f00097245 */ /* 0x001fe20000201000 */
[----:B------:R-:W-:Y:S02]  /*d790*/  ULDC UR6, c[0x0][0x608] ;  /* 0x0001820000067ab9 */ /* 0x000fe40000000800 */
[----:B------:R-:W-:Y:S01]  /*d7a0*/  IMAD.X R4, RZ, RZ, ~R4, P1 ;  /* 0x000000ffff047224 */ /* 0x000fe200008e0e04 */
[----:B------:R-:W-:Y:S01]  /*d7b0*/  ISETP.NE.U32.AND P1, PT, RZ, UR8, PT ;  /* 0x00000008ff007c0c */ /* 0x000fe2000bf25070 */
[----:B------:R-:W0:Y:S02]  /*d7c0*/  LDC R21, c[0x0][0x148] ;  /* 0x00005200ff157b82 */ /* 0x000e240000000800 */
[----:B------:R-:W-:Y:S01]  /*d7d0*/  IMAD R6, R4, UR4, RZ ;  /* 0x0000000404067c24 */ /* 0x000fe2000f8e02ff */
[----:B------:R-:W-:Y:S01]  /*d7e0*/  ISETP.NE.AND.EX P1, PT, RZ, UR9, PT, P1 ;  /* 0x00000009ff007c0c */ /* 0x000fe2000bf25310 */
[----:B------:R-:W-:Y:S01]  /*d7f0*/  IMAD.WIDE.U32 R4, R7, UR4, R16 ;  /* 0x0000000407047c25 */ /* 0x000fe2000f8e0010 */
[----:B------:R-:W-:-:S03]  /*d800*/  ULDC UR4, c[0x0][0x150] ;  /* 0x0000540000047ab9 */ /* 0x000fc60000000800 */
[----:B------:R-:W-:Y:S02]  /*d810*/  IMAD R7, R7, UR5, R6 ;  /* 0x0000000507077c24 */ /* 0x000fe4000f8e0206 */
[----:B------:R-:W-:Y:S01]  /*d820*/  FMUL R6, R9, UR4 ;  /* 0x0000000409067c20 */ /* 0x000fe20008400000 */
[----:B------:R-:W-:Y:S01]  /*d830*/  ULDC UR4, c[0x0][0x618] ;  /* 0x0001860000047ab9 */ /* 0x000fe20000000800 */
[----:B------:R-:W-:Y:S01]  /*d840*/  ULDC UR5, c[0x0][0x154] ;  /* 0x0000550000057ab9 */ /* 0x000fe20000000800 */
[----:B------:R-:W-:-:S03]  /*d850*/  IMAD.IADD R5, R5, 0x1, R7 ;  /* 0x0000000105057824 */ /* 0x000fc600078e0207 */
[----:B------:R-:W3:Y:S02]  /*d860*/  F2I.U32.TRUNC.NTZ R6, R6 ;  /* 0x0000000600067305 */ /* 0x000ee4000020f000 */
[----:B------:R-:W-:Y:S02]  /*d870*/  SHF.R.U64 R9, R4, UR4, R5 ;  /* 0x0000000404097c19 */ /* 0x000fe40008001205 */
[----:B-1----:R-:W-:-:S05]  /*d880*/  I2FP.F32.U32 R4, R14 ;  /* 0x0000000e00047245 */ /* 0x002fca0000201000 */
[----:B------:R-:W-:Y:S01]  /*d890*/  FMUL R22, R4, UR5 ;  /* 0x0000000504167c20 */ /* 0x000fe20008400000 */
[----:B------:R-:W-:Y:S01]  /*d8a0*/  SHF.R.U32.HI R4, RZ, UR4, R5 ;  /* 0x00000004ff047c19 */ /* 0x000fe20008011605 */
[----:B------:R-:W-:-:S03]  /*d8b0*/  ULDC UR4, c[0x0][0x658] ;  /* 0x0001960000047ab9 */ /* 0x000fc60000000800 */
[--C-:B------:R-:W-:Y:S01]  /*d8c0*/  SHF.R.U64 R20, R9, UR6, R4.reuse ;  /* 0x0000000609147c19 */ /* 0x100fe20008001204 */
[----:B------:R-:W1:Y:S01]  /*d8d0*/  F2I.U32.TRUNC.NTZ R22, R22 ;  /* 0x0000001600167305 */ /* 0x000e62000020f000 */
[----:B------:R-:W-:Y:S01]  /*d8e0*/  SHF.R.U32.HI R5, RZ, UR6, R4 ;  /* 0x00000006ff057c19 */ /* 0x000fe20008011604 */
[----:B---3--:R-:W-:-:S03]  /*d8f0*/  IMAD.MOV R6, RZ, RZ, -R6 ;  /* 0x000000ffff067224 */ /* 0x008fc600078e0a06 */
[----:B------:R-:W-:Y:S01]  /*d900*/  SHF.R.U64 R18, R20, UR4, R5 ;  /* 0x0000000414127c19 */ /* 0x000fe20008001205 */
[----:B--2---:R-:W-:Y:S01]  /*d910*/  IMAD R15, R24, R6, R15 ;  /* 0x00000006180f7224 */ /* 0x004fe200078e020f */
[----:B------:R-:W-:-:S03]  /*d920*/  SHF.R.U32.HI R23, RZ, UR4, R5 ;  /* 0x00000004ff177c19 */ /* 0x000fc60008011605 */
[----:B------:R-:W-:Y:S02]  /*d930*/  IMAD.MOV.U32 R4, RZ, RZ, R18 ;  /* 0x000000ffff047224 */ /* 0x000fe400078e0012 */
[----:B------:R-:W-:Y:S01]  /*d940*/  IMAD.MOV.U32 R5, RZ, RZ, R23 ;  /* 0x000000ffff057224 */ /* 0x000fe200078e0017 */
[----:B-1----:R-:W-:Y:S06]  /*d950*/  @!P1 BRA `(.L_x_279) ;  /* 0x0000000000289947 */ /* 0x002fec0003800000 */
[----:B------:R-:W-:Y:S02]  /*d960*/  ULDC UR4, c[0x0][0x64c] ;  /* 0x0001930000047ab9 */ /* 0x000fe40000000800 */
[----:B------:R-:W-:-:S05]  /*d970*/  IADD3 R5, P1, R18, UR4, RZ ;  /* 0x0000000412057c10 */ /* 0x000fca000ff3e0ff */
[----:B------:R-:W-:-:S04]  /*d980*/  IMAD.X R23, RZ, RZ, R23, P1 ;  /* 0x000000ffff177224 */ /* 0x000fc800008e0617 */
[----:B------:R-:W-:-:S04]  /*d990*/  IMAD.WIDE.U32 R6, R23, UR8, RZ ;  /* 0x0000000817067c25 */ /* 0x000fc8000f8e00ff */
[----:B------:R-:W-:-:S04]  /*d9a0*/  IMAD.WIDE.U32 R6, P1, R5, UR9, R6 ;  /* 0x0000000905067c25 */ /* 0x000fc8000f820006 */
[----:B------:R-:W-:-:S04]  /*d9b0*/  IMAD.WIDE.U32 R4, R5, UR8, RZ ;  /* 0x0000000805047c25 */ /* 0x000fc8000f8e00ff */
[----:B------:R-:W-:Y:S01]  /*d9c0*/  IMAD.MOV.U32 R4, RZ, RZ, R7 ;  /* 0x000000ffff047224 */ /* 0x000fe200078e0007 */
[----:B------:R-:W-:Y:S02]  /*d9d0*/  IADD3 RZ, P3, R5, R6, RZ ;  /* 0x0000000605ff7210 */ /* 0x000fe40007f7e0ff */
[----:B------:R-:W-:-:S03]  /*d9e0*/  IADD3.X R5, RZ, RZ, RZ, P1, !PT ;  /* 0x000000ffff057210 */ /* 0x000fc60000ffe4ff */
[----:B------:R-:W-:-:S08]  /*d9f0*/  IMAD.WIDE.U32.X R4, R23, UR9, R4, P3 ;  /* 0x0000000917047c25 */ /* 0x000fd000098e0404 */
.L_x_279:
[----:B------:R-:W-:Y:S01]  /*da00*/  ISETP.NE.AND P1, PT, R2, 0x1, PT ;  /* 0x000000010200780c */ /* 0x000fe20003f25270 */
[----:B------:R-:W-:Y:S01]  /*da10*/  ULDC UR4, c[0x0][0x648] ;  /* 0x0001920000047ab9 */ /* 0x000fe20000000800 */
[----:B------:R-:W-:Y:S01]  /*da20*/  LOP3.LUT R20, R20, UR17, RZ, 0xc0, !PT ;  /* 0x0000001114147c12 */ /* 0x000fe2000f8ec0ff */
[----:B------:R-:W-:Y:S01]  /*da30*/  IMAD.MOV R22, RZ, RZ, -R22 ;  /* 0x000000ffff167224 */ /* 0x000fe200078e0a16 */
[----:B------:R-:W-:Y:S01]  /*da40*/  SHF.R.U64 R5, R4, UR4, R5 ;  /* 0x0000000404057c19 */ /* 0x000fe20008001205 */
[----:B------:R-:W-:Y:S01]  /*da50*/  ULDC UR4, c[0x0][0x638] ;  /* 0x00018e0000047ab9 */ /* 0x000fe20000000800 */
[----:B------:R-:W-:Y:S01]  /*da60*/  LOP3.LUT R9, R9, UR16, RZ, 0xc0, !PT ;  /* 0x0000001009097c12 */ /* 0x000fe2000f8ec0ff */
[----:B------:R-:W-:Y:S01]  /*da70*/  ULDC UR5, c[0x0][0x610] ;  /* 0x0001840000057ab9 */ /* 0x000fe20000000800 */
[----:B------:R-:W-:Y:S02]  /*da80*/  IMAD.MOV.U32 R4, RZ, RZ, 0x1 ;  /* 0x00000001ff047424 */ /* 0x000fe400078e00ff */
[----:B------:R-:W-:-:S02]  /*da90*/  IMAD.MOV R7, RZ, RZ, -R5 ;  /* 0x000000ffff077224 */ /* 0x000fc400078e0a05 */
[----:B------:R-:W-:Y:S02]  /*daa0*/  IMAD R20, R5, UR18, R20 ;  /* 0x0000001205147c24 */ /* 0x000fe4000f8e0214 */
[----:B0-----:R-:W-:Y:S02]  /*dab0*/  @P1 IMAD R15, R21, R22, R14 ;  /* 0x00000016150f1224 */ /* 0x001fe400078e020e */
[----:B------:R-:W-:Y:S01]  /*dac0*/  IMAD R18, R7, UR4, R18 ;  /* 0x0000000407127c24 */ /* 0x000fe2000f8e0212 */
[----:B------:R-:W-:Y:S01]  /*dad0*/  ULDC UR4, c[0x0][0x600] ;  /* 0x0001800000047ab9 */ /* 0x000fe20000000800 */
[----:B------:R-:W-:Y:S02]  /*dae0*/  IMAD R15, R20, UR5, R15 ;  /* 0x00000005140f7c24 */ /* 0x000fe4000f8e020f */
[----:B------:R-:W-:-:S05]  /*daf0*/  IMAD R18, R18, UR4, R9 ;  /* 0x0000000412127c24 */ /* 0x000fca000f8e0209 */
[----:B------:R-:W-:Y:S02]  /*db00*/  SEL R9, R18, R15, !P1 ;  /* 0x0000000f12097207 */ /* 0x000fe40004800000 */
[----:B------:R-:W-:-:S07]  /*db10*/  SEL R7, R15, R18, !P1 ;  /* 0x000000120f077207 */ /* 0x000fce0004800000 */
.L_x_277:
[----:B------:R-:W-:Y:S05]  /*db20*/  BSYNC B1 ;  /* 0x0000000000017941 */ /* 0x000fea0003800000 */
.L_x_276:
[----:B------:R-:W-:-:S13]  /*db30*/  LOP3.LUT P1, RZ, R4, 0xff, RZ, 0xc0, !PT ;  /* 0x000000ff04ff7812 */ /* 0x000fda000782c0ff */
[----:B------:R-:W-:Y:S05]  /*db40*/  @P1 BRA `(.L_x_280) ;  /* 0xfffffff4004c1947 */ /* 0x000fea000383ffff */
[----:B------:R-:W-:Y:S05]  /*db50*/  BSYNC B0 ;  /* 0x0000000000007941 */ /* 0x000fea0003800000 */
.L_x_268:
[----:B------:R-:W-:-:S03]  /*db60*/  UMOV UR4, 0xffffffff ;  /* 0xffffffff00047882 */ /* 0x000fc60000000000 */
[----:B------:R-:W-:Y:S05]  /*db70*/  BRA.DIV UR4, `(.L_x_281) ;  /* 0x0000000204f47947 */ /* 0x000fea000b800000 */
[----:B------:R-:W-:-:S13]  /*db80*/  ELECT P6, URZ, PT ;  /* 0x00000000003f782f */ /* 0x000fda00038c0000 */
.L_x_294:
[----:B------:R-:W-:Y:S04]  /*db90*/  BSSY B0, `(.L_x_282) ;  /* 0x0000022000007945 */ /* 0x000fe80003800000 */
[----:B------:R-:W-:Y:S05]  /*dba0*/  @!P6 BRA `(.L_x_283) ;  /* 0x000000000080e947 */ /* 0x000fea0003800000 */
[----:B------:R-:W-:-:S04]  /*dbb0*/  LOP3.LUT R19, R19, 0x2, RZ, 0xfc, !PT ;  /* 0x0000000213137812 */ /* 0x000fc800078efcff */
[----:B------:R-:W-:-:S13]  /*dbc0*/  ISETP.NE.AND P0, PT, R19, 0x3, PT ;  /* 0x000000031300780c */ /* 0x000fda0003f05270 */
[----:B------:R-:W-:Y:S05]  /*dbd0*/  @!P0 BRA `(.L_x_284) ;  /* 0x0000000000048947 */ /* 0x000fea0003800000 */
[----:B------:R-:W-:Y:S01]  /*dbe0*/  BPT.TRAP 0x1 ;  /* 0x000000040000795c */ /* 0x000fe20000300000 */
.L_x_284:
[----:B------:R-:W0:Y:S01]  /*dbf0*/  S2R R3, SR_CgaCtaId ;  /* 0x0000000000037919 */ /* 0x000e220000008800 */
[----:B------:R-:W-:-:S04]  /*dc00*/  MOV R2, 0x400 ;  /* 0x0000040000027802 */ /* 0x000fc80000000f00 */
[----:B0-----:R-:W-:Y:S02]  /*dc10*/  LEA R3, R3, R2, 0x18 ;  /* 0x0000000203037211 */ /* 0x001fe400078ec0ff */
[----:B------:R-:W-:-:S03]  /*dc20*/  SHF.L.U32 R2, R0, 0x1f, RZ ;  /* 0x0000001f00027819 */ /* 0x000fc600000006ff */
[----:B------:R-:W-:-:S04]  /*dc30*/  VIADD R3, R3, 0x18 ;  /* 0x0000001803037836 */ /* 0x000fc80000000000 */
[C---:B------:R-:W-:Y:S02]  /*dc40*/  IMAD R7, R12.reuse, 0x8, R3 ;  /* 0x000000080c077824 */ /* 0x040fe400078e0203 */
[----:B------:R-:W-:Y:S02]  /*dc50*/  VIADD R12, R12, 0x1 ;  /* 0x000000010c0c7836 */ /* 0x000fe40000000000 */
[----:B------:R-:W0:Y:S03]  /*dc60*/  SYNCS.PHASECHK.TRANS64.TRYWAIT P0, [R7+URZ], R2 ;  /* 0x00000002070075a7 */ /* 0x000e26000800017f */
[----:B------:R-:W-:-:S04]  /*dc70*/  ISETP.NE.AND P1, PT, R12, 0x3, PT ;  /* 0x000000030c00780c */ /* 0x000fc80003f25270 */
[----:B------:R-:W-:Y:S02]  /*dc80*/  SEL R5, RZ, 0x1, P1 ;  /* 0x00000001ff057807 */ /* 0x000fe40000800000 */
[----:B------:R-:W-:Y:S02]  /*dc90*/  SEL R12, R12, RZ, P1 ;  /* 0x000000ff0c0c7207 */ /* 0x000fe40000800000 */
[----:B------:R-:W-:-:S03]  /*dca0*/  LOP3.LUT R5, R0, R5, RZ, 0x3c, !PT ;  /* 0x0000000500057212 */ /* 0x000fc600078e3cff */
[----:B------:R-:W-:Y:S01]  /*dcb0*/  IMAD R9, R12, 0x8, R3 ;  /* 0x000000080c097824 */ /* 0x000fe200078e0203 */
[----:B------:R-:W-:Y:S01]  /*dcc0*/  SHF.L.U32 R4, R5, 0x1f, RZ ;  /* 0x0000001f05047819 */ /* 0x000fe200000006ff */
[----:B0-----:R-:W-:Y:S06]  /*dcd0*/  @!P0 BRA `(.L_x_285) ;  /* 0x0000000000bc8947 */ /* 0x001fec0003800000 */
.L_x_295:
[----:B------:R-:W1:Y:S01]  /*dce0*/  SYNCS.PHASECHK.TRANS64.TRYWAIT P0, [R9+URZ], R4 ;  /* 0x00000004090075a7 */ /* 0x000e62000800017f */
[----:B------:R-:W-:-:S05]  /*dcf0*/  VIADD R0, R12, 0x1 ;  /* 0x000000010c007836 */ /* 0x000fca0000000000 */
[----:B------:R-:W-:-:S04]  /*dd00*/  ISETP.NE.AND P1, PT, R0, 0x3, PT ;  /* 0x000000030000780c */ /* 0x000fc80003f25270 */
[----:B0-----:R-:W-:Y:S02]  /*dd10*/  SEL R2, RZ, 0x1, P1 ;  /* 0x00000001ff027807 */ /* 0x001fe40000800000 */
[----:B------:R-:W-:Y:S02]  /*dd20*/  SEL R0, R0, RZ, P1 ;  /* 0x000000ff00007207 */ /* 0x000fe40000800000 */
[----:B------:R-:W-:Y:S01]  /*dd30*/  LOP3.LUT R2, R5, R2, RZ, 0x3c, !PT ;  /* 0x0000000205027212 */ /* 0x000fe200078e3cff */
[----:B-1----:R-:W-:Y:S06]  /*dd40*/  @!P0 BRA `(.L_x_286) ;  /* 0x0000000000b48947 */ /* 0x002fec0003800000 */
.L_x_296:
[----:B------:R-:W-:Y:S01]  /*dd50*/  IMAD R3, R0, 0x8, R3 ;  /* 0x0000000800037824 */ /* 0x000fe200078e0203 */
[----:B------:R-:W-:-:S07]  /*dd60*/  SHF.L.U32 R0, R2, 0x1f, RZ ;  /* 0x0000001f02007819 */ /* 0x000fce00000006ff */
.L_x_287:
[----:B-1----:R1:W2:Y:S02]  /*dd70*/  SYNCS.PHASECHK.TRANS64.TRYWAIT P0, [R3+URZ], R0 ;  /* 0x00000000030075a7 */ /* 0x0022a4000800017f */
[----:B--2---:R-:W-:Y:S05]  /*dd80*/  @!P0 NANOSLEEP.SYNCS 0x989680 ;  /* 0x009896800000895d */ /* 0x004fea0003900000 */
[----:B------:R-:W2:Y:S02]  /*dd90*/  @!P0 SYNCS.PHASECHK.TRANS64 P0, [R3+URZ], R0 ;  /* 0x00000000030085a7 */ /* 0x000ea4000800007f */
[----:B--2---:R-:W-:Y:S05]  /*dda0*/  @!P0 BRA `(.L_x_287) ;  /* 0xfffffffc00f08947 */ /* 0x004fea000383ffff */
.L_x_283:
[----:B------:R-:W-:Y:S05]  /*ddb0*/  BSYNC B0 ;  /* 0x0000000000007941 */ /* 0x000fea0003800000 */
.L_x_282:
[----:B------:R-:W-:Y:S05]  /*ddc0*/  EXIT ;  /* 0x000000000000794d */ /* 0x000fea0003800000 */
.L_x_17:
[----:B---3--:R3:W4:Y:S02]  /*ddd0*/  SYNCS.PHASECHK.TRANS64.TRYWAIT P1, [R3+URZ], R0 ;  /* 0x00000000030075a7 */ /* 0x008724000802017f */
[----:B----4-:R-:W-:Y:S05]  /*dde0*/  @!P1 NANOSLEEP.SYNCS 0x989680 ;  /* 0x009896800000995d */ /* 0x010fea0003900000 */
[----:B------:R-:W4:Y:S02]  /*ddf0*/  @!P1 SYNCS.PHASECHK.TRANS64 P1, [R3+URZ], R0 ;  /* 0x00000000030095a7 */ /* 0x000f24000802007f */
[----:B----4-:R-:W-:Y:S05]  /*de00*/  @!P1 BRA `(.L_x_17) ;  /* 0xfffffffc00f09947 */ /* 0x010fea000383ffff */
[----:B------:R-:W-:Y:S05]  /*de10*/  BRA `(.L_x_16) ;  /* 0xffffff3000f47947 */ /* 0x000fea000383ffff */
.L_x_22:
[----:B-1----:R-:W-:-:S04]  /*de20*/  IMAD.U32 R5, RZ, RZ, UR8 ;  /* 0x00000008ff057e24 */ /* 0x002fc8000f8e00ff */
[----:B------:R1:W2:Y:S03]  /*de30*/  SYNCS.PHASECHK.TRANS64.TRYWAIT P1, [R5+URZ], R4 ;  /* 0x00000004050075a7 */ /* 0x0002a6000802017f */
[----:B--2---:R-:W-:Y:S05]  /*de40*/  @!P1 NANOSLEEP.SYNCS 0x989680 ;  /* 0x009896800000995d */ /* 0x004fea0003900000 */
[----:B------:R-:W2:Y:S02]  /*de50*/  @!P1 SYNCS.PHASECHK.TRANS64 P1, [R5+URZ], R4 ;  /* 0x00000004050095a7 */ /* 0x000ea4000802007f */
[----:B--2---:R-:W-:Y:S05]  /*de60*/  @!P1 BRA `(.L_x_22) ;  /* 0xfffffffc00ec9947 */ /* 0x004fea000383ffff */
[----:B------:R-:W-:Y:S05]  /*de70*/  BRA `(.L_x_21) ;  /* 0xffffff4800dc7947 */ /* 0x000fea000383ffff */
.L_x_269:
[----:B------:R-:W-:Y:S01]  /*de80*/  BSSY B1, `(.L_x_288) ;  /* 0x0000006000017945 */ /* 0x000fe20003800000 */
[----:B------:R-:W-:-:S07]  /*de90*/  IMAD.MOV.U32 R15, RZ, RZ, -0x1 ;  /* 0xffffffffff0f7424 */ /* 0x000fce00078e00ff */
[----:B------:R-:W-:Y:S05]  /*dea0*/  WARPSYNC.COLLECTIVE R15, `(.L_x_289) ;  /* 0x000000000f0c7348 */ /* 0x000fea0003c00000 */
[----:B------:R-:W-:Y:S02]  /*deb0*/  ELECT P6, UR62, PT ;  /* 0x00000000003e782f */ /* 0x000fe400038c0000 */
[----:B------:R-:W-:Y:S01]  /*dec0*/  MOV R14, UR62 ;  /* 0x0000003e000e7c02 */ /* 0x000fe20008000f00 */
[----:B------:R-:W-:Y:S10]  /*ded0*/  ENDCOLLECTIVE ;  /* 0x000000000000791b */ /* 0x000ff40003800000 */
.L_x_289:
[----:B------:R-:W-:Y:S05]  /*dee0*/  BSYNC B1 ;  /* 0x0000000000017941 */ /* 0x000fea0003800000 */
.L_x_288:
[----:B------:R-:W-:Y:S05]  /*def0*/  BRA `(.L_x_290) ;  /* 0xfffffff0006c7947 */ /* 0x000fea000383ffff */
.L_x_272:
[----:B0-----:R0:W1:Y:S02]  /*df00*/  SYNCS.PHASECHK.TRANS64.TRYWAIT P1, [R14+URZ+0x18], R7 ;  /* 0x000018070e0075a7 */ /* 0x001064000802017f */
[----:B-1----:R-:W-:Y:S05]  /*df10*/  @!P1 NANOSLEEP.SYNCS 0x989680 ;  /* 0x009896800000995d */ /* 0x002fea0003900000 */
[----:B------:R-:W1:Y:S02]  /*df20*/  @!P1 SYNCS.PHASECHK.TRANS64 P1, [R14+URZ+0x18], R7 ;  /* 0x000018070e0095a7 */ /* 0x000e64000802007f */
[----:B-1----:R-:W-:Y:S05]  /*df30*/  @!P1 BRA `(.L_x_272) ;  /* 0xfffffffc00f09947 */ /* 0x002fea000383ffff */
[----:B------:R-:W-:Y:S05]  /*df40*/  BRA `(.L_x_291) ;  /* 0xfffffff000a07947 */ /* 0x000fea000383ffff */
.L_x_281:
[----:B------:R-:W-:Y:S01]  /*df50*/  BSSY B0, `(.L_x_292) ;  /* 0x0000006000007945 */ /* 0x000fe20003800000 */
[----:B------:R-:W-:-:S07]  /*df60*/  IMAD.MOV.U32 R15, RZ, RZ, -0x1 ;  /* 0xffffffffff0f7424 */ /* 0x000fce00078e00ff */
[----:B------:R-:W-:Y:S05]  /*df70*/  WARPSYNC.COLLECTIVE R15, `(.L_x_293) ;  /* 0x000000000f0c7348 */ /* 0x000fea0003c00000 */
[----:B------:R-:W-:Y:S02]  /*df80*/  ELECT P6, UR62, PT ;  /* 0x00000000003e782f */ /* 0x000fe400038c0000 */
[----:B------:R-:W-:Y:S01]  /*df90*/  MOV R14, UR62 ;  /* 0x0000003e000e7c02 */ /* 0x000fe20008000f00 */
[----:B------:R-:W-:Y:S10]  /*dfa0*/  ENDCOLLECTIVE ;  /* 0x000000000000791b */ /* 0x000ff40003800000 */
.L_x_293:
[----:B------:R-:W-:Y:S05]  /*dfb0*/  BSYNC B0 ;  /* 0x0000000000007941 */ /* 0x000fea0003800000 */
.L_x_292:
[----:B------:R-:W-:Y:S05]  /*dfc0*/  BRA `(.L_x_294) ;  /* 0xfffffff800f07947 */ /* 0x000fea000383ffff */
.L_x_285:
[----:B0-----:R0:W1:Y:S02]  /*dfd0*/  SYNCS.PHASECHK.TRANS64.TRYWAIT P0, [R7+URZ], R2 ;  /* 0x00000002070075a7 */ /* 0x001064000800017f */
[----:B-1----:R-:W-:Y:S05]  /*dfe0*/  @!P0 NANOSLEEP.SYNCS 0x989680 ;  /* 0x009896800000895d */ /* 0x002fea0003900000 */
[----:B------:R-:W1:Y:S02]  /*dff0*/  @!P0 SYNCS.PHASECHK.TRANS64 P0, [R7+URZ], R2 ;  /* 0x00000002070085a7 */ /* 0x000e64000800007f */
[----:B-1----:R-:W-:Y:S05]  /*e000*/  @!P0 BRA `(.L_x_285) ;  /* 0xfffffffc00f08947 */ /* 0x002fea000383ffff */
[----:B------:R-:W-:Y:S05]  /*e010*/  BRA `(.L_x_295) ;  /* 0xfffffffc00307947 */ /* 0x000fea000383ffff */
.L_x_286:
[----:B0-----:R0:W1:Y:S02]  /*e020*/  SYNCS.PHASECHK.TRANS64.TRYWAIT P0, [R9+URZ], R4 ;  /* 0x00000004090075a7 */ /* 0x001064000800017f */
[----:B-1----:R-:W-:Y:S05]  /*e030*/  @!P0 NANOSLEEP.SYNCS 0x989680 ;  /* 0x009896800000895d */ /* 0x002fea0003900000 */
[----:B------:R-:W1:Y:S02]  /*e040*/  @!P0 SYNCS.PHASECHK.TRANS64 P0, [R9+URZ], R4 ;  /* 0x00000004090085a7 */ /* 0x000e64000800007f */
[----:B-1----:R-:W-:Y:S05]  /*e050*/  @!P0 BRA `(.L_x_286) ;  /* 0xfffffffc00f08947 */ /* 0x002fea000383ffff */
[----:B------:R-:W-:Y:S05]  /*e060*/  BRA `(.L_x_296) ;  /* 0xfffffffc00387947 */ /* 0x000fea000383ffff */
.L_x_297:
[----:B------:R-:W-:-:S00]  /*e070*/  BRA `(.L_x_297) ;  /* 0xfffffffc00fc7947 */ /* 0x000fc0000383ffff */
[----:B------:R-:W-:-:S00]  /*e080*/  NOP ;  /* 0x0000000000007918 */ /* 0x000fc00000000000 */
[----:B------:R-:W-:-:S00]  /*e090*/  NOP ;  /* 0x0000000000007918 */ /* 0x000fc00000000000 */
[----:B------:R-:W-:-:S00]  /*e0a0*/  NOP ;  /* 0x0000000000007918 */ /* 0x000fc00000000000 */
[----:B------:R-:W-:-:S00]  /*e0b0*/  NOP ;  /* 0x0000000000007918 */ /* 0x000fc00000000000 */
[----:B------:R-:W-:-:S00]  /*e0c0*/  NOP ;  /* 0x0000000000007918 */ /* 0x000fc00000000000 */
[----:B------:R-:W-:-:S00]  /*e0d0*/  NOP ;  /* 0x0000000000007918 */ /* 0x000fc00000000000 */
[----:B------:R-:W-:-:S00]  /*e0e0*/  NOP ;  /* 0x0000000000007918 */ /* 0x000fc00000000000 */
[----:B------:R-:W-:-:S00]  /*e0f0*/  NOP ;  /* 0x0000000000007918 */ /* 0x000fc00000000000 */
.L_x_298:


//--------------------- .nv.global.init           --------------------------
	.section	.nv.global.init,"aw",@progbits
.nv.global.init:
	.type		$str$22,@object
	.size		$str$22,($str$23 - $str$22)
$str$22:
        /*0000*/ 	.byte	0x6b, 0x5f, 0x74, 0x69, 0x6c, 0x65, 0x5f, 0x63, 0x6f, 0x75, 0x6e, 0x74, 0x20, 0x3e, 0x3d, 0x20
        /*0010*/ 	.byte	0x31, 0x00
	.type		$str$23,@object
	.size		$str$23,(__unnamed_1 - $str$23)
$str$23:
        /*0012*/ 	.byte	0x2f, 0x74, 0x6d, 0x70, 0x2f, 0x63, 0x75, 0x74, 0x6c, 0x61, 0x73, 0x73, 0x5f, 0x73, 0x77, 0x65
        /*0022*/ 	.byte	0x65, 0x70, 0x5f, 0x73, 0x72, 0x63, 0x2f, 0x69, 0x6e, 0x63, 0x6c, 0x75, 0x64, 0x65, 0x2f, 0x63
        /*0032*/ 	.byte	0x75, 0x74, 0x6c, 0x61, 0x73, 0x73, 0x2f, 0x67, 0x65, 0x6d, 0x6d, 0x2f, 0x63, 0x6f, 0x6c, 0x6c
        /*0042*/ 	.byte	0x65, 0x63, 0x74, 0x69, 0x76, 0x65, 0x2f, 0x73, 0x6d, 0x39, 0x30, 0x5f, 0x6d, 0x6d, 0x61, 0x5f
        /*0052*/ 	.byte	0x74, 0x6d, 0x61, 0x5f, 0x67, 0x6d, 0x6d, 0x61, 0x5f, 0x73, 0x73, 0x5f, 0x77, 0x61, 0x72, 0x70
        /*0062*/ 	.byte	0x73, 0x70, 0x65, 0x63, 0x69, 0x61, 0x6c, 0x69, 0x7a, 0x65, 0x64, 0x2e, 0x68, 0x70, 0x70, 0x00
	.type		__unnamed_1,@object
	.size		__unnamed_1,(.L_0 - __unnamed_1)
__unnamed_1:
        /*0072*/ 	.byte	0x76, 0x6f, 0x69, 0x64, 0x20, 0x63, 0x75, 0x74, 0x6c, 0x61, 0x73, 0x73, 0x3a, 0x3a, 0x67, 0x65
        /* <DEDUP_REMOVED lines=180> */
        /*0bc2*/ 	.byte	0x74, 0x79, 0x5d, 0x00
.L_0:


//--------------------- .nv.shared._ZN7cutlass13device_kernelINS_4gemm6kernel13GemmUniversalIN4cute5tupleIJiiiiEEENS1_10collective13CollectiveMmaINS1_34MainloopSm90TmaGmmaWarpSpecializedILi3ENS5_IJNS4_1CILi1EEESB_SB_EEENS1_35KernelTmaWarpSpecializedCooperativeEEENS5_IJNSA_ILi384EEENSA_ILi80EEENSA_ILi64EEEEEENS_10bfloat16_tENS5_IJlSB_lEEESJ_SK_NS4_8TiledMMAINS4_8MMA_AtomIJNS4_4SM904GMMA27MMA_64x16x16_F32BF16BF16_SSILNSO_5MajorE0ELSQ_0ELNSO_7ScaleInE1ELSR_1EEEEEENS4_6LayoutINS5_IJNSA_ILi2EEESB_SB_EEENS5_IJSB_NSA_ILi0EEESX_EEEEENS5_IJNS4_10UnderscoreES10_S10_EEEEENS4_13SM90_TMA_LOADENS4_14ComposedLayoutINS4_7SwizzleILi3ELi4ELi3EEENS4_18smem_ptr_flag_bitsILi16EEENSU_INS5_IJNSA_ILi8EEESH_EEENS5_IJSH_SB_EEEEEEEvNS4_8identityES13_S1D_vS1E_EENS_8epilogue10collective6detail29Sm90TmaWarpSpecializedAdapterINS1H_15DefaultEpilogueISJ_SK_SK_NS1G_6thread17LinearCombinationISJ_Li1EffLNS1L_9ScaleType4KindE0ELNS_15FloatRoundStyleE2ESJ_EENS1_15EpilogueDefaultEEEEEvvEEEEvNT_6ParamsE --------------------------
	.section	.nv.shared._ZN7cutlass13device_kernelINS_4gemm6kernel13GemmUniversalIN4cute5tupleIJiiiiEEENS1_10collective13CollectiveMmaINS1_34MainloopSm90TmaGmmaWarpSpecializedILi3ENS5_IJNS4_1CILi1EEESB_SB_EEENS1_35KernelTmaWarpSpecializedCooperativeEEENS5_IJNSA_ILi384EEENSA_ILi80EEENSA_ILi64EEEEEENS_10bfloat16_tENS5_IJlSB_lEEESJ_SK_NS4_8TiledMMAINS4_8MMA_AtomIJNS4_4SM904GMMA27MMA_64x16x16_F32BF16BF16_SSILNSO_5MajorE0ELSQ_0ELNSO_7ScaleInE1ELSR_1EEEEEENS4_6LayoutINS5_IJNSA_ILi2EEESB_SB_EEENS5_IJSB_NSA_ILi0EEESX_EEEEENS5_IJNS4_10UnderscoreES10_S10_EEEEENS4_13SM90_TMA_LOADENS4_14ComposedLayoutINS4_7SwizzleILi3ELi4ELi3EEENS4_18smem_ptr_flag_bitsILi16EEENSU_INS5_IJNSA_ILi8EEESH_EEENS5_IJSH_SB_EEEEEEEvNS4_8identityES13_S1D_vS1E_EENS_8epilogue10collective6detail29Sm90TmaWarpSpecializedAdapterINS1H_15DefaultEpilogueISJ_SK_SK_NS1G_6thread17LinearCombinationISJ_Li1EffLNS1L_9ScaleType4KindE0ELNS_15FloatRoundStyleE2ESJ_EENS1_15EpilogueDefaultEEEEEvvEEEEvNT_6ParamsE,"aw",@nobits
	.sectionflags	@""
	.align	16
	.zero		1024


//--------------------- .nv.shared.reserved.0     --------------------------
	.section	.nv.shared.reserved.0,"aw",@nobits
	.weak		__nv_reservedSMEM_offset_0_alias
	.size		__nv_reservedSMEM_offset_0_alias, 0, 0
	.other		__nv_reservedSMEM_offset_0_alias,@"STO_CUDA_RESERVED_SHARED STV_DEFAULT"
__nv_reservedSMEM_offset_0_alias:
	.zero		0


//--------------------- .nv.global                --------------------------
	.section	.nv.global,"aw",@nobits
.nv.global:
	.type		_ZN39_INTERNAL_cad08a3c_4_k_cu_9d472791_63904cute1_E,@object
	.size		_ZN39_INTERNAL_cad08a3c_4_k_cu_9d472791_63904cute1_E,(_ZN39_INTERNAL_cad08a3c_4_k_cu_9d472791_63904cuda3std3__45__cpo6cbeginE - _ZN39_INTERNAL_cad08a3c_4_k_cu_9d472791_63904cute1_E)
_ZN39_INTERNAL_cad08a3c_4_k_cu_9d472791_63904cute1_E:
	.zero		1
	.type		_ZN39_INTERNAL_cad08a3c_4_k_cu_9d472791_63904cuda3std3__45__cpo6cbeginE,@object
	.size		_ZN39_INTERNAL_cad08a3c_4_k_cu_9d472791_63904cuda3std3__45__cpo6cbeginE,(_ZN39_INTERNAL_cad08a3c_4_k_cu_9d472791_63904cuda3std3__48in_placeE - _ZN39_INTERNAL_cad08a3c_4_k_cu_9d472791_63904cuda3std3__45__cpo6cbeginE)
_ZN39_INTERNAL_cad08a3c_4_k_cu_9d472791_63904cuda3std3__45__cpo6cbeginE:
	.zero		1
	.type		_ZN39_INTERNAL_cad08a3c_4_k_cu_9d472791_63904cuda3std3__48in_placeE,@object
	.size		_ZN39_INTERNAL_cad08a3c_4_k_cu_9d472791_63904cuda3std3__48in_placeE,(_ZN39_INTERNAL_cad08a3c_4_k_cu_9d472791_63904cuda3std6ranges3__45__cpo9iter_moveE - _ZN39_INTERNAL_cad08a3c_4_k_cu_9d472791_63904cuda3std3__48in_placeE)
_ZN39_INTERNAL_cad08a3c_4_k_cu_9d472791_63904cuda3std3__48in_placeE:
	.zero		1
	.type		_ZN39_INTERNAL_cad08a3c_4_k_cu_9d472791_63904cuda3std6ranges3__45__cpo9iter_moveE,@object
	.size		_ZN39_INTERNAL_cad08a3c_4_k_cu_9d472791_63904cuda3std6ranges3__45__cpo9iter_moveE,(_ZN39_INTERNAL_cad08a3c_4_k_cu_9d472791_63904cuda3std3__45__cpo5beginE - _ZN39_INTERNAL_cad08a3c_4_k_cu_9d472791_63904cuda3std6ranges3__45__cpo9iter_moveE)
_ZN39_INTERNAL_cad08a3c_4_k_cu_9d472791_63904cuda3std6ranges3__45__cpo9iter_moveE:
	.zero		1
	.type		_ZN39_INTERNAL_cad08a3c_4_k_cu_9d472791_63904cuda3std3__45__cpo5beginE,@object
	.size		_ZN39_INTERNAL_cad08a3c_4_k_cu_9d472791_63904cuda3std3__45__cpo5beginE,(_ZN39_INTERNAL_cad08a3c_4_k_cu_9d472791_63904cuda3std3__441_GLOBAL__N__cad08a3c_4_k_cu_9d472791_63906ignoreE - _ZN39_INTERNAL_cad08a3c_4_k_cu_9d472791_63904cuda3std3__45__cpo5beginE)
_ZN39_INTERNAL_cad08a3c_4_k_cu_9d472791_63904cuda3std3__45__cpo5beginE:
	.zero		1
	.type		_ZN39_INTERNAL_cad08a3c_4_k_cu_9d472791_63904cuda3std3__441_GLOBAL__N__cad08a3c_4_k_cu_9d472791_63906ignoreE,@object
	.size		_ZN39_INTERNAL_cad08a3c_4_k_cu_9d472791_63904cuda3std3__441_GLOBAL__N__cad08a3c_4_k_cu_9d472791_63906ignoreE,(_ZN39_INTERNAL_cad08a3c_4_k_cu_9d472791_63904cute7productE - _ZN39_INTERNAL_cad08a3c_4_k_cu_9d472791_63904cuda3std3__441_GLOBAL__N__cad08a3c_4_k_cu_9d472791_63906ignoreE)
_ZN39_INTERNAL_cad08a3c_4_k_cu_9d472791_63904cuda3std3__441_GLOBAL__N__cad08a3c_4_k_cu_9d472791_63906ignoreE:
	.zero		1
	.type		_ZN39_INTERNAL_cad08a3c_4_k_cu_9d472791_63904cute7productE,@object
	.size		_ZN39_INTERNAL_cad08a3c_4_k_cu_9d472791_63904cute7productE,(_ZN39_INTERNAL_cad08a3c_4_k_cu_9d472791_63904cuda3std3__45__cpo3endE - _ZN39_INTERNAL_cad08a3c_4_k_cu_9d472791_63904cute7productE)
_ZN39_INTERNAL_cad08a3c_4_k_cu_9d472791_63904cute7productE:
	.zero		1
	.type		_ZN39_INTERNAL_cad08a3c_4_k_cu_9d472791_63904cuda3std3__45__cpo3endE,@object
	.size		_ZN39_INTERNAL_cad08a3c_4_k_cu_9d472791_63904cuda3std3__45__cpo3endE,(_ZN39_INTERNAL_cad08a3c_4_k_cu_9d472791_63904cuda3std3__419piecewise_constructE - _ZN39_INTERNAL_cad08a3c_4_k_cu_9d472791_63904cuda3std3__45__cpo3endE)
_ZN39_INTERNAL_cad08a3c_4_k_cu_9d472791_63904cuda3std3__45__cpo3endE:
	.zero		1
	.type		_ZN39_INTERNAL_cad08a3c_4_k_cu_9d472791_63904cuda3std3__419piecewise_constructE,@object
	.size		_ZN39_INTERNAL_cad08a3c_4_k_cu_9d472791_63904cuda3std3__419piecewise_constructE,(_ZN39_INTERNAL_cad08a3c_4_k_cu_9d472791_63904cuda3std3__45__cpo4cendE - _ZN39_INTERNAL_cad08a3c_4_k_cu_9d472791_63904cuda3std3__419piecewise_constructE)
_ZN39_INTERNAL_cad08a3c_4_k_cu_9d472791_63904cuda3std3__419piecewise_constructE:
	.zero		1
	.type		_ZN39_INTERNAL_cad08a3c_4_k_cu_9d472791_63904cuda3std3__45__cpo4cendE,@object
	.size		_ZN39_INTERNAL_cad08a3c_4_k_cu_9d472791_63904cuda3std3__45__cpo4cendE,(_ZN39_INTERNAL_cad08a3c_4_k_cu_9d472791_63904cuda3std6ranges3__45__cpo4swapE - _ZN39_INTERNAL_cad08a3c_4_k_cu_9d472791_63904cuda3std3__45__cpo4cendE)
_ZN39_INTERNAL_cad08a3c_4_k_cu_9d472791_63904cuda3std3__45__cpo4cendE:
	.zero		1
	.type		_ZN39_INTERNAL_cad08a3c_4_k_cu_9d472791_63904cuda3std6ranges3__45__cpo4swapE,@object
	.size		_ZN39_INTERNAL_cad08a3c_4_k_cu_9d472791_63904cuda3std6ranges3__45__cpo4swapE,(.L_8 - _ZN39_INTERNAL_cad08a3c_4_k_cu_9d472791_63904cuda3std6ranges3__45__cpo4swapE)
_ZN39_INTERNAL_cad08a3c_4_k_cu_9d472791_63904cuda3std6ranges3__45__cpo4swapE:
	.zero		1
.L_8:


//--------------------- .nv.constant0._ZN7cutlass13device_kernelINS_4gemm6kernel13GemmUniversalIN4cute5tupleIJiiiiEEENS1_10collective13CollectiveMmaINS1_34MainloopSm90TmaGmmaWarpSpecializedILi3ENS5_IJNS4_1CILi1EEESB_SB_EEENS1_35KernelTmaWarpSpecializedCooperativeEEENS5_IJNSA_ILi384EEENSA_ILi80EEENSA_ILi64EEEEEENS_10bfloat16_tENS5_IJlSB_lEEESJ_SK_NS4_8TiledMMAINS4_8MMA_AtomIJNS4_4SM904GMMA27MMA_64x16x16_F32BF16BF16_SSILNSO_5MajorE0ELSQ_0ELNSO_7ScaleInE1ELSR_1EEEEEENS4_6LayoutINS5_IJNSA_ILi2EEESB_SB_EEENS5_IJSB_NSA_ILi0EEESX_EEEEENS5_IJNS4_10UnderscoreES10_S10_EEEEENS4_13SM90_TMA_LOADENS4_14ComposedLayoutINS4_7SwizzleILi3ELi4ELi3EEENS4_18smem_ptr_flag_bitsILi16EEENSU_INS5_IJNSA_ILi8EEESH_EEENS5_IJSH_SB_EEEEEEEvNS4_8identityES13_S1D_vS1E_EENS_8epilogue10collective6detail29Sm90TmaWarpSpecializedAdapterINS1H_15DefaultEpilogueISJ_SK_SK_NS1G_6thread17LinearCombinationISJ_Li1EffLNS1L_9ScaleType4KindE0ELNS_15FloatRoundStyleE2ESJ_EENS1_15EpilogueDefaultEEEEEvvEEEEvNT_6ParamsE --------------------------
	.section	.nv.constant0._ZN7cutlass13device_kernelINS_4gemm6kernel13GemmUniversalIN4cute5tupleIJiiiiEEENS1_10collective13CollectiveMmaINS1_34MainloopSm90TmaGmmaWarpSpecializedILi3ENS5_IJNS4_1CILi1EEESB_SB_EEENS1_35KernelTmaWarpSpecializedCooperativeEEENS5_IJNSA_ILi384EEENSA_ILi80EEENSA_ILi64EEEEEENS_10bfloat16_tENS5_IJlSB_lEEESJ_SK_NS4_8TiledMMAINS4_8MMA_AtomIJNS4_4SM904GMMA27MMA_64x16x16_F32BF16BF16_SSILNSO_5MajorE0ELSQ_0ELNSO_7ScaleInE1ELSR_1EEEEEENS4_6LayoutINS5_IJNSA_ILi2EEESB_SB_EEENS5_IJSB_NSA_ILi0EEESX_EEEEENS5_IJNS4_10UnderscoreES10_S10_EEEEENS4_13SM90_TMA_LOADENS4_14ComposedLayoutINS4_7SwizzleILi3ELi4ELi3EEENS4_18smem_ptr_flag_bitsILi16EEENSU_INS5_IJNSA_ILi8EEESH_EEENS5_IJSH_SB_EEEEEEEvNS4_8identityES13_S1D_vS1E_EENS_8epilogue10collective6detail29Sm90TmaWarpSpecializedAdapterINS1H_15DefaultEpilogueISJ_SK_SK_NS1G_6thread17LinearCombinationISJ_Li1EffLNS1L_9ScaleType4KindE0ELNS_15FloatRoundStyleE2ESJ_EENS1_15EpilogueDefaultEEEEEvvEEEEvNT_6ParamsE,"a",@progbits
	.sectionflags	@""
	.align	4
.nv.constant0._ZN7cutlass13device_kernelINS_4gemm6kernel13GemmUniversalIN4cute5tupleIJiiiiEEENS1_10collective13CollectiveMmaINS1_34MainloopSm90TmaGmmaWarpSpecializedILi3ENS5_IJNS4_1CILi1EEESB_SB_EEENS1_35KernelTmaWarpSpecializedCooperativeEEENS5_IJNSA_ILi384EEENSA_ILi80EEENSA_ILi64EEEEEENS_10bfloat16_tENS5_IJlSB_lEEESJ_SK_NS4_8TiledMMAINS4_8MMA_AtomIJNS4_4SM904GMMA27MMA_64x16x16_F32BF16BF16_SSILNSO_5MajorE0ELSQ_0ELNSO_7ScaleInE1ELSR_1EEEEEENS4_6LayoutINS5_IJNSA_ILi2EEESB_SB_EEENS5_IJSB_NSA_ILi0EEESX_EEEEENS5_IJNS4_10UnderscoreES10_S10_EEEEENS4_13SM90_TMA_LOADENS4_14ComposedLayoutINS4_7SwizzleILi3ELi4ELi3EEENS4_18smem_ptr_flag_bitsILi16EEENSU_INS5_IJNSA_ILi8EEESH_EEENS5_IJSH_SB_EEEEEEEvNS4_8identityES13_S1D_vS1E_EENS_8epilogue10collective6detail29Sm90TmaWarpSpecializedAdapterINS1H_15DefaultEpilogueISJ_SK_SK_NS1G_6thread17LinearCombinationISJ_Li1EffLNS1L_9ScaleType4KindE0ELNS_15FloatRoundStyleE2ESJ_EENS1_15EpilogueDefaultEEEEEvvEEEEvNT_6ParamsE:
	.zero		1664


//--------------------- SYMBOLS --------------------------

	.type		.nv.reservedSmem.offset0,@object
	.size		.nv.reservedSmem.offset0,0x4
	.type		__assertfail,@function
